	.target	sm_90a

	.elftype	@"ET_EXEC"


//--------------------- .note.nv.tkinfo           --------------------------
	.section	.note.nv.tkinfo,"",@"SHT_NOTE"
	.sectionflags	@"SHF_NOTE_NV_TKINFO"
	.tkinfo
        /*0018*/ 	.word	0x00000002
        /*0030*/ 	.string	""
        /*0030*/ 	.string	"ptxas"
        /*0030*/ 	.string	"Cuda compilation tools, release 13.0, V13.0.88"
        /*0030*/ 	.string	"Build cuda_13.0.r13.0/compiler.36424714_0"
        /*0030*/ 	.string	"-arch sm_90a -m 64 "



//--------------------- .note.nv.cuinfo           --------------------------
	.section	.note.nv.cuinfo,"",@"SHT_NOTE"
	.sectionflags	@"SHF_NOTE_NV_CUINFO"
        /*0018*/ 	.short	0x0002
        /*001a*/ 	.short	0x005a
        /*001c*/ 	.short	0x0082
	.zero		2


//--------------------- .nv.info                  --------------------------
	.section	.nv.info,"",@"SHT_CUDA_INFO"
	.align	4


	//----- nvinfo : EIATTR_REGCOUNT
	.align		4
        /*0000*/ 	.byte	0x04, 0x2f
        /*0002*/ 	.short	(.L_15 - .L_14)
	.align		4
.L_14:
        /*0004*/ 	.word	index@(_ZN7cutlass13device_kernelINS_4gemm6kernel13GemmUniversalIN4cute5tupleIJiiiiEEENS1_10collective13CollectiveMmaINS1_34MainloopSm90TmaGmmaWarpSpecializedILi4ENS5_IJNS4_1CILi2EEENSA_ILi1EEESC_EEENS1_35KernelTmaWarpSpecializedCooperativeEEENS5_IJNSA_ILi256EEENSA_ILi128EEESH_EEEaNS5_IJlSC_lEEEaSJ_NS4_8TiledMMAINS4_8MMA_AtomIJNS4_4SM904GMMA27MMA_64x128x32_S32S8S8_SS_TNEEEENS4_6LayoutISD_NS5_IJSC_NSA_ILi0EEESR_EEEEENS5_IJNS4_10UnderscoreESU_SU_EEEEENS4_13SM90_TMA_LOADENS4_14ComposedLayoutINS4_7SwizzleILi3ELi4ELi3EEENS4_18smem_ptr_flag_bitsILi8EEENSQ_INS5_IJNSA_ILi8EEESH_EEENS5_IJSH_SC_EEEEEEEvNS4_8identityENS4_23SM90_TMA_LOAD_MULTICASTES17_vS18_EENS_8epilogue10collective6detail29Sm90TmaWarpSpecializedAdapterINS1C_15DefaultEpilogueIaSJ_SJ_NS1B_6thread17LinearCombinationIaLi1EiiLNS1G_9ScaleType4KindE0ELNS_15FloatRoundStyleE2EaEENS1_15EpilogueDefaultEEEEEvvEEEEvNT_6ParamsE)
        /*0008*/ 	.word	0x000000a8


	//----- nvinfo : EIATTR_FRAME_SIZE
	.align		4
.L_15:
        /*000c*/ 	.byte	0x04, 0x11
        /*000e*/ 	.short	(.L_17 - .L_16)
	.align		4
.L_16:
        /*0010*/ 	.word	index@(_ZN7cutlass13device_kernelINS_4gemm6kernel13GemmUniversalIN4cute5tupleIJiiiiEEENS1_10collective13CollectiveMmaINS1_34MainloopSm90TmaGmmaWarpSpecializedILi4ENS5_IJNS4_1CILi2EEENSA_ILi1EEESC_EEENS1_35KernelTmaWarpSpecializedCooperativeEEENS5_IJNSA_ILi256EEENSA_ILi128EEESH_EEEaNS5_IJlSC_lEEEaSJ_NS4_8TiledMMAINS4_8MMA_AtomIJNS4_4SM904GMMA27MMA_64x128x32_S32S8S8_SS_TNEEEENS4_6LayoutISD_NS5_IJSC_NSA_ILi0EEESR_EEEEENS5_IJNS4_10UnderscoreESU_SU_EEEEENS4_13SM90_TMA_LOADENS4_14ComposedLayoutINS4_7SwizzleILi3ELi4ELi3EEENS4_18smem_ptr_flag_bitsILi8EEENSQ_INS5_IJNSA_ILi8EEESH_EEENS5_IJSH_SC_EEEEEEEvNS4_8identityENS4_23SM90_TMA_LOAD_MULTICASTES17_vS18_EENS_8epilogue10collective6detail29Sm90TmaWarpSpecializedAdapterINS1C_15DefaultEpilogueIaSJ_SJ_NS1B_6thread17LinearCombinationIaLi1EiiLNS1G_9ScaleType4KindE0ELNS_15FloatRoundStyleE2EaEENS1_15EpilogueDefaultEEEEEvvEEEEvNT_6ParamsE)
        /*0014*/ 	.word	0x00000000


	//----- nvinfo : EIATTR_MIN_STACK_SIZE
	.align		4
.L_17:
        /*0018*/ 	.byte	0x04, 0x12
        /*001a*/ 	.short	(.L_19 - .L_18)
	.align		4
.L_18:
        /*001c*/ 	.word	index@(_ZN7cutlass13device_kernelINS_4gemm6kernel13GemmUniversalIN4cute5tupleIJiiiiEEENS1_10collective13CollectiveMmaINS1_34MainloopSm90TmaGmmaWarpSpecializedILi4ENS5_IJNS4_1CILi2EEENSA_ILi1EEESC_EEENS1_35KernelTmaWarpSpecializedCooperativeEEENS5_IJNSA_ILi256EEENSA_ILi128EEESH_EEEaNS5_IJlSC_lEEEaSJ_NS4_8TiledMMAINS4_8MMA_AtomIJNS4_4SM904GMMA27MMA_64x128x32_S32S8S8_SS_TNEEEENS4_6LayoutISD_NS5_IJSC_NSA_ILi0EEESR_EEEEENS5_IJNS4_10UnderscoreESU_SU_EEEEENS4_13SM90_TMA_LOADENS4_14ComposedLayoutINS4_7SwizzleILi3ELi4ELi3EEENS4_18smem_ptr_flag_bitsILi8EEENSQ_INS5_IJNSA_ILi8EEESH_EEENS5_IJSH_SC_EEEEEEEvNS4_8identityENS4_23SM90_TMA_LOAD_MULTICASTES17_vS18_EENS_8epilogue10collective6detail29Sm90TmaWarpSpecializedAdapterINS1C_15DefaultEpilogueIaSJ_SJ_NS1B_6thread17LinearCombinationIaLi1EiiLNS1G_9ScaleType4KindE0ELNS_15FloatRoundStyleE2EaEENS1_15EpilogueDefaultEEEEEvvEEEEvNT_6ParamsE)
        /*0020*/ 	.word	0x00000000
.L_19:


//--------------------- .nv.compat                --------------------------
	.section	.nv.compat,"",@"SHT_CUDA_COMPAT_INFO"
	.align	4
        /*0000*/ 	.byte	0x02, 0x09, 0x01, 0x00, 0x02, 0x02, 0x04, 0x00, 0x02, 0x05, 0x05, 0x00, 0x03, 0x07, 0x01, 0x01
        /*0010*/ 	.byte	0x02, 0x03, 0x01, 0x00, 0x02, 0x06, 0x01, 0x00, 0x04, 0x0b, 0x08, 0x00, 0x00, 0x00, 0x00, 0x00
        /*0020*/ 	.byte	0x00, 0x00, 0x00, 0x00


//--------------------- .nv.info._ZN7cutlass13device_kernelINS_4gemm6kernel13GemmUniversalIN4cute5tupleIJiiiiEEENS1_10collective13CollectiveMmaINS1_34MainloopSm90TmaGmmaWarpSpecializedILi4ENS5_IJNS4_1CILi2EEENSA_ILi1EEESC_EEENS1_35KernelTmaWarpSpecializedCooperativeEEENS5_IJNSA_ILi256EEENSA_ILi128EEESH_EEEaNS5_IJlSC_lEEEaSJ_NS4_8TiledMMAINS4_8MMA_AtomIJNS4_4SM904GMMA27MMA_64x128x32_S32S8S8_SS_TNEEEENS4_6LayoutISD_NS5_IJSC_NSA_ILi0EEESR_EEEEENS5_IJNS4_10UnderscoreESU_SU_EEEEENS4_13SM90_TMA_LOADENS4_14ComposedLayoutINS4_7SwizzleILi3ELi4ELi3EEENS4_18smem_ptr_flag_bitsILi8EEENSQ_INS5_IJNSA_ILi8EEESH_EEENS5_IJSH_SC_EEEEEEEvNS4_8identityENS4_23SM90_TMA_LOAD_MULTICASTES17_vS18_EENS_8epilogue10collective6detail29Sm90TmaWarpSpecializedAdapterINS1C_15DefaultEpilogueIaSJ_SJ_NS1B_6thread17LinearCombinationIaLi1EiiLNS1G_9ScaleType4KindE0ELNS_15FloatRoundStyleE2EaEENS1_15EpilogueDefaultEEEEEvvEEEEvNT_6ParamsE --------------------------
	.section	.nv.info._ZN7cutlass13device_kernelINS_4gemm6kernel13GemmUniversalIN4cute5tupleIJiiiiEEENS1_10collective13CollectiveMmaINS1_34MainloopSm90TmaGmmaWarpSpecializedILi4ENS5_IJNS4_1CILi2EEENSA_ILi1EEESC_EEENS1_35KernelTmaWarpSpecializedCooperativeEEENS5_IJNSA_ILi256EEENSA_ILi128EEESH_EEEaNS5_IJlSC_lEEEaSJ_NS4_8TiledMMAINS4_8MMA_AtomIJNS4_4SM904GMMA27MMA_64x128x32_S32S8S8_SS_TNEEEENS4_6LayoutISD_NS5_IJSC_NSA_ILi0EEESR_EEEEENS5_IJNS4_10UnderscoreESU_SU_EEEEENS4_13SM90_TMA_LOADENS4_14ComposedLayoutINS4_7SwizzleILi3ELi4ELi3EEENS4_18smem_ptr_flag_bitsILi8EEENSQ_INS5_IJNSA_ILi8EEESH_EEENS5_IJSH_SC_EEEEEEEvNS4_8identityENS4_23SM90_TMA_LOAD_MULTICASTES17_vS18_EENS_8epilogue10collective6detail29Sm90TmaWarpSpecializedAdapterINS1C_15DefaultEpilogueIaSJ_SJ_NS1B_6thread17LinearCombinationIaLi1EiiLNS1G_9ScaleType4KindE0ELNS_15FloatRoundStyleE2EaEENS1_15EpilogueDefaultEEEEEvvEEEEvNT_6ParamsE,"",@"SHT_CUDA_INFO"
	.sectionflags	@""
	.align	4


	//----- nvinfo : EIATTR_CUDA_API_VERSION
	.align		4
        /*0000*/ 	.byte	0x04, 0x37
        /*0002*/ 	.short	(.L_21 - .L_20)
.L_20:
        /*0004*/ 	.word	0x00000082


	//----- nvinfo : EIATTR_KPARAM_INFO
	.align		4
.L_21:
        /*0008*/ 	.byte	0x04, 0x17
        /*000a*/ 	.short	(.L_23 - .L_22)
.L_22:
        /*000c*/ 	.word	0x00000000
        /*0010*/ 	.short	0x0000
        /*0012*/ 	.short	0x0070
        /*0014*/ 	.byte	0x00, 0xf0, 0x01, 0x10


	//----- nvinfo : EIATTR_SPARSE_MMA_MASK
	.align		4
.L_23:
        /*0018*/ 	.byte	0x03, 0x50
        /*001a*/ 	.short	0x0000


	//----- nvinfo : EIATTR_MAXREG_COUNT
	.align		4
        /*001c*/ 	.byte	0x03, 0x1b
        /*001e*/ 	.short	0x00a8


	//----- nvinfo : EIATTR_NUM_BARRIERS
	.align		4
        /*0020*/ 	.byte	0x02, 0x4c
        /*0022*/ 	.byte	0x01
	.zero		1


	//----- nvinfo : EIATTR_EXTERNS
	.align		4
        /*0024*/ 	.byte	0x04, 0x0f
        /*0026*/ 	.short	(.L_25 - .L_24)


	//   ....[0]....
	.align		4
.L_24:
        /*0028*/ 	.word	index@(__assertfail)


	//----- nvinfo : EIATTR_MERCURY_ISA_VERSION
	.align		4
.L_25:
        /*002c*/ 	.byte	0x03, 0x5f
        /*002e*/ 	.short	0x0101


	//----- nvinfo : EIATTR_INT_WARP_WIDE_INSTR_OFFSETS
	.align		4
        /*0030*/ 	.byte	0x04, 0x31
        /*0032*/ 	.short	(.L_27 - .L_26)


	//   ....[0]....
.L_26:
        /*0034*/ 	.word	0x00000480


	//   ....[1]....
        /*0038*/ 	.word	0x000004b0


	//   ....[2]....
        /*003c*/ 	.word	0x00000670


	//   ....[3]....
        /*0040*/ 	.word	0x00001f50


	//----- nvinfo : EIATTR_COOP_GROUP_MASK_REGIDS
	.align		4
.L_27:
        /*0044*/ 	.byte	0x04, 0x29
        /*0046*/ 	.short	(.L_29 - .L_28)


	//   ....[0]....
.L_28:
        /*0048*/ 	.word	0xffffffff


	//   ....[1]....
        /*004c*/ 	.word	0xffffffff


	//   ....[2]....
        /*0050*/ 	.word	0xffffffff


	//   ....[3]....
        /*0054*/ 	.word	0xffffffff


	//   ....[4]....
        /*0058*/ 	.word	0xffffffff


	//   ....[5]....
        /*005c*/ 	.word	0xffffffff


	//----- nvinfo : EIATTR_COOP_GROUP_INSTR_OFFSETS
	.align		4
.L_29:
        /*0060*/ 	.byte	0x04, 0x28
        /*0062*/ 	.short	(.L_31 - .L_30)


	//   ....[0]....
.L_30:
        /*0064*/ 	.word	0x00000060


	//   ....[1]....
        /*0068*/ 	.word	0x00000070


	//   ....[2]....
        /*006c*/ 	.word	0x00000130


	//   ....[3]....
        /*0070*/ 	.word	0x000002d0


	//   ....[4]....
        /*0074*/ 	.word	0x000007f0


	//   ....[5]....
        /*0078*/ 	.word	0x00001230


	//----- nvinfo : EIATTR_REG_RECONFIG
	.align		4
.L_31:
        /*007c*/ 	.byte	0x01, 0x54
	.zero		2


	//----- nvinfo : EIATTR_SYSCALL_OFFSETS
	.align		4
        /*0080*/ 	.byte	0x04, 0x46
        /*0082*/ 	.short	(.L_33 - .L_32)


	//   ....[0]....
.L_32:
        /*0084*/ 	.word	0x00001400


	//----- nvinfo : EIATTR_MBARRIER_INSTR_OFFSETS
	.align		4
.L_33:
        /*0088*/ 	.byte	0x04, 0x39
        /*008a*/ 	.short	(.L_35 - .L_34)


	//   ....[0]....
.L_34:
        /*008c*/ 	.word	0x00000230
        /*0090*/ 	.word	0x000000ff
        /*0094*/ 	.word	0x00000000
        /*0098*/ 	.short	0x0100
        /*009a*/ 	.byte	0x08
	.zero		1


	//   ....[1]....
        /*009c*/ 	.word	0x00000240
        /*00a0*/ 	.word	0x000000ff
        /*00a4*/ 	.word	0x00000020
        /*00a8*/ 	.short	0x0100
        /*00aa*/ 	.byte	0x08
	.zero		1


	//   ....[2]....
        /*00ac*/ 	.word	0x00000250
        /*00b0*/ 	.word	0x000000ff
        /*00b4*/ 	.word	0x00000008
        /*00b8*/ 	.short	0x0100
        /*00ba*/ 	.byte	0x08
	.zero		1


	//   ....[3]....
        /*00bc*/ 	.word	0x00000260
        /*00c0*/ 	.word	0x000000ff
        /*00c4*/ 	.word	0x00000028
        /*00c8*/ 	.short	0x0100
        /*00ca*/ 	.byte	0x08
	.zero		1


	//   ....[4]....
        /*00cc*/ 	.word	0x00000270
        /*00d0*/ 	.word	0x000000ff
        /*00d4*/ 	.word	0x00000010
        /*00d8*/ 	.short	0x0100
        /*00da*/ 	.byte	0x08
	.zero		1


	//   ....[5]....
        /*00dc*/ 	.word	0x00000280
        /*00e0*/ 	.word	0x000000ff
        /*00e4*/ 	.word	0x00000030
        /*00e8*/ 	.short	0x0100
        /*00ea*/ 	.byte	0x08
	.zero		1


	//   ....[6]....
        /*00ec*/ 	.word	0x00000290
        /*00f0*/ 	.word	0x000000ff
        /*00f4*/ 	.word	0x00000018
        /*00f8*/ 	.short	0x0100
        /*00fa*/ 	.byte	0x08
	.zero		1


	//   ....[7]....
        /*00fc*/ 	.word	0x000002a0
        /*0100*/ 	.word	0x000000ff
        /*0104*/ 	.word	0x00000038
        /*0108*/ 	.short	0x0100
        /*010a*/ 	.byte	0x08
	.zero		1


	//   ....[8]....
        /*010c*/ 	.word	0x000006f0
        /*0110*/ 	.word	0x000000ff
        /*0114*/ 	.word	0x00000050
        /*0118*/ 	.short	0x0100
        /*011a*/ 	.byte	0x06
	.zero		1


	//   ....[9]....
        /*011c*/ 	.word	0x00000780
        /*0120*/ 	.word	0x000000ff
        /*0124*/ 	.word	0x00000058
        /*0128*/ 	.short	0x0100
        /*012a*/ 	.byte	0x06
	.zero		1


	//   ....[10]....
        /*012c*/ 	.word	0x000014d0
        /*0130*/ 	.word	0x00000003
        /*0134*/ 	.word	0x00000000
        /*0138*/ 	.short	0x010a
        /*013a*/ 	.byte	0x3f
	.zero		1


	//   ....[11]....
        /*013c*/ 	.word	0x00001510
        /*0140*/ 	.word	0x00000003
        /*0144*/ 	.word	0x00000000
        /*0148*/ 	.short	0x010a
        /*014a*/ 	.byte	0x3f
	.zero		1


	//   ....[12]....
        /*014c*/ 	.word	0x00001a10
        /*0150*/ 	.word	0x00000005
        /*0154*/ 	.word	0x00000000
        /*0158*/ 	.short	0x010a
        /*015a*/ 	.byte	0x3f
	.zero		1


	//   ....[13]....
        /*015c*/ 	.word	0x00001a50
        /*0160*/ 	.word	0x00000005
        /*0164*/ 	.word	0x00000000
        /*0168*/ 	.short	0x010a
        /*016a*/ 	.byte	0x3f
	.zero		1


	//   ....[14]....
        /*016c*/ 	.word	0x00001df0
        /*0170*/ 	.word	0x00000005
        /*0174*/ 	.word	0x00000000
        /*0178*/ 	.short	0x0101
        /*017a*/ 	.byte	0x3f
	.zero		1


	//   ....[15]....
        /*017c*/ 	.word	0x00001fd0
        /*0180*/ 	.word	0x00000003
        /*0184*/ 	.word	0x00000000
        /*0188*/ 	.short	0x0101
        /*018a*/ 	.byte	0x3f
	.zero		1


	//   ....[16]....
        /*018c*/ 	.word	0x00009630
        /*0190*/ 	.word	0x00000014
        /*0194*/ 	.word	0x00000020
        /*0198*/ 	.short	0x010a
        /*019a*/ 	.byte	0x3f
	.zero		1


	//   ....[17]....
        /*019c*/ 	.word	0x000099f0
        /*01a0*/ 	.word	0x00000005
        /*01a4*/ 	.word	0x00000058
        /*01a8*/ 	.short	0x0101
        /*01aa*/ 	.byte	0x3f
	.zero		1


	//   ....[18]....
        /*01ac*/ 	.word	0x0000a110
        /*01b0*/ 	.word	0x00000007
        /*01b4*/ 	.word	0x00000000
        /*01b8*/ 	.short	0x010a
        /*01ba*/ 	.byte	0x3f
	.zero		1


	//   ....[19]....
        /*01bc*/ 	.word	0x0000a190
        /*01c0*/ 	.word	0x00000008
        /*01c4*/ 	.word	0x00000000
        /*01c8*/ 	.short	0x010a
        /*01ca*/ 	.byte	0x3f
	.zero		1


	//   ....[20]....
        /*01cc*/ 	.word	0x0000a220
        /*01d0*/ 	.word	0x0000000b
        /*01d4*/ 	.word	0x00000000
        /*01d8*/ 	.short	0x010a
        /*01da*/ 	.byte	0x3f
	.zero		1


	//   ....[21]....
        /*01dc*/ 	.word	0x0000a2b0
        /*01e0*/ 	.word	0x00000003
        /*01e4*/ 	.word	0x00000000
        /*01e8*/ 	.short	0x010a
        /*01ea*/ 	.byte	0x3f
	.zero		1


	//   ....[22]....
        /*01ec*/ 	.word	0x0000a310
        /*01f0*/ 	.word	0x00000003
        /*01f4*/ 	.word	0x00000000
        /*01f8*/ 	.short	0x010a
        /*01fa*/ 	.byte	0x3f
	.zero		1


	//   ....[23]....
        /*01fc*/ 	.word	0x0000a360
        /*0200*/ 	.word	0x00000005
        /*0204*/ 	.word	0x00000000
        /*0208*/ 	.short	0x010a
        /*020a*/ 	.byte	0x3f
	.zero		1


	//   ....[24]....
        /*020c*/ 	.word	0x0000a430
        /*0210*/ 	.word	0x00000014
        /*0214*/ 	.word	0x00000020
        /*0218*/ 	.short	0x010a
        /*021a*/ 	.byte	0x3f
	.zero		1


	//   ....[25]....
        /*021c*/ 	.word	0x0000a500
        /*0220*/ 	.word	0x00000007
        /*0224*/ 	.word	0x00000000
        /*0228*/ 	.short	0x010a
        /*022a*/ 	.byte	0x3f
	.zero		1


	//   ....[26]....
        /*022c*/ 	.word	0x0000a550
        /*0230*/ 	.word	0x00000008
        /*0234*/ 	.word	0x00000000
        /*0238*/ 	.short	0x010a
        /*023a*/ 	.byte	0x3f
	.zero		1


	//   ....[27]....
        /*023c*/ 	.word	0x0000a5a0
        /*0240*/ 	.word	0x0000000b
        /*0244*/ 	.word	0x00000000
        /*0248*/ 	.short	0x010a
        /*024a*/ 	.byte	0x3f
	.zero		1


	//----- nvinfo : EIATTR_NUM_MBARRIERS
	.align		4
.L_35:
        /*024c*/ 	.byte	0x03, 0x38
        /*024e*/ 	.short	0x000a


	//----- nvinfo : EIATTR_EXIT_INSTR_OFFSETS
	.align		4
        /*0250*/ 	.byte	0x04, 0x1c
        /*0252*/ 	.short	(.L_37 - .L_36)


	//   ....[0]....
.L_36:
        /*0254*/ 	.word	0x00000950


	//   ....[1]....
        /*0258*/ 	.word	0x00001170


	//   ....[2]....
        /*025c*/ 	.word	0x00008d30


	//   ....[3]....
        /*0260*/ 	.word	0x00009290


	//   ....[4]....
        /*0264*/ 	.word	0x0000a300


	//----- nvinfo : EIATTR_MAX_THREADS
	.align		4
.L_37:
        /*0268*/ 	.byte	0x04, 0x05
        /*026a*/ 	.short	(.L_39 - .L_38)
.L_38:
        /*026c*/ 	.word	0x00000180
        /*0270*/ 	.word	0x00000001
        /*0274*/ 	.word	0x00000001


	//----- nvinfo : EIATTR_CRS_STACK_SIZE
	.align		4
.L_39:
        /*0278*/ 	.byte	0x04, 0x1e
        /*027a*/ 	.short	(.L_41 - .L_40)
.L_40:
        /*027c*/ 	.word	0x00000000


	//----- nvinfo : EIATTR_CBANK_PARAM_SIZE
	.align		4
.L_41:
        /*0280*/ 	.byte	0x03, 0x19
        /*0282*/ 	.short	0x0470


	//----- nvinfo : EIATTR_PARAM_CBANK
	.align		4
        /*0284*/ 	.byte	0x04, 0x0a
        /*0286*/ 	.short	(.L_43 - .L_42)
	.align		4
.L_42:
        /*0288*/ 	.word	index@(.nv.constant0._ZN7cutlass13device_kernelINS_4gemm6kernel13GemmUniversalIN4cute5tupleIJiiiiEEENS1_10collective13CollectiveMmaINS1_34MainloopSm90TmaGmmaWarpSpecializedILi4ENS5_IJNS4_1CILi2EEENSA_ILi1EEESC_EEENS1_35KernelTmaWarpSpecializedCooperativeEEENS5_IJNSA_ILi256EEENSA_ILi128EEESH_EEEaNS5_IJlSC_lEEEaSJ_NS4_8TiledMMAINS4_8MMA_AtomIJNS4_4SM904GMMA27MMA_64x128x32_S32S8S8_SS_TNEEEENS4_6LayoutISD_NS5_IJSC_NSA_ILi0EEESR_EEEEENS5_IJNS4_10UnderscoreESU_SU_EEEEENS4_13SM90_TMA_LOADENS4_14ComposedLayoutINS4_7SwizzleILi3ELi4ELi3EEENS4_18smem_ptr_flag_bitsILi8EEENSQ_INS5_IJNSA_ILi8EEESH_EEENS5_IJSH_SC_EEEEEEEvNS4_8identityENS4_23SM90_TMA_LOAD_MULTICASTES17_vS18_EENS_8epilogue10collective6detail29Sm90TmaWarpSpecializedAdapterINS1C_15DefaultEpilogueIaSJ_SJ_NS1B_6thread17LinearCombinationIaLi1EiiLNS1G_9ScaleType4KindE0ELNS_15FloatRoundStyleE2EaEENS1_15EpilogueDefaultEEEEEvvEEEEvNT_6ParamsE)
        /*028c*/ 	.short	0x0210
        /*028e*/ 	.short	0x0470


	//----- nvinfo : EIATTR_SW_WAR
	.align		4
.L_43:
        /*0290*/ 	.byte	0x04, 0x36
        /*0292*/ 	.short	(.L_45 - .L_44)
.L_44:
        /*0294*/ 	.word	0x00000008
.L_45:


//--------------------- .nv.callgraph             --------------------------
	.section	.nv.callgraph,"",@"SHT_CUDA_CALLGRAPH"
	.align	4
	.sectionentsize	8
	.align		4
        /*0000*/ 	.word	0x00000000
	.align		4
        /*0004*/ 	.word	0xffffffff
	.align		4
        /*0008*/ 	.word	index@(_ZN7cutlass13device_kernelINS_4gemm6kernel13GemmUniversalIN4cute5tupleIJiiiiEEENS1_10collective13CollectiveMmaINS1_34MainloopSm90TmaGmmaWarpSpecializedILi4ENS5_IJNS4_1CILi2EEENSA_ILi1EEESC_EEENS1_35KernelTmaWarpSpecializedCooperativeEEENS5_IJNSA_ILi256EEENSA_ILi128EEESH_EEEaNS5_IJlSC_lEEEaSJ_NS4_8TiledMMAINS4_8MMA_AtomIJNS4_4SM904GMMA27MMA_64x128x32_S32S8S8_SS_TNEEEENS4_6LayoutISD_NS5_IJSC_NSA_ILi0EEESR_EEEEENS5_IJNS4_10UnderscoreESU_SU_EEEEENS4_13SM90_TMA_LOADENS4_14ComposedLayoutINS4_7SwizzleILi3ELi4ELi3EEENS4_18smem_ptr_flag_bitsILi8EEENSQ_INS5_IJNSA_ILi8EEESH_EEENS5_IJSH_SC_EEEEEEEvNS4_8identityENS4_23SM90_TMA_LOAD_MULTICASTES17_vS18_EENS_8epilogue10collective6detail29Sm90TmaWarpSpecializedAdapterINS1C_15DefaultEpilogueIaSJ_SJ_NS1B_6thread17LinearCombinationIaLi1EiiLNS1G_9ScaleType4KindE0ELNS_15FloatRoundStyleE2EaEENS1_15EpilogueDefaultEEEEEvvEEEEvNT_6ParamsE)
	.align		4
        /*000c*/ 	.word	index@(__assertfail)
	.align		4
        /*0010*/ 	.word	0x00000000
	.align		4
        /*0014*/ 	.word	0xfffffffe
	.align		4
        /*0018*/ 	.word	0x00000000
	.align		4
        /*001c*/ 	.word	0xfffffffd
	.align		4
        /*0020*/ 	.word	0x00000000
	.align		4
        /*0024*/ 	.word	0xfffffffc


//--------------------- .nv.constant4             --------------------------
	.section	.nv.constant4,"a",@progbits
	.align	8
	.align		8
.nv.constant4:
        /*0000*/ 	.dword	__assertfail
	.align		8
        /*0008*/ 	.dword	__unnamed_1
	.align		8
        /*0010*/ 	.dword	_ZN39_INTERNAL_dce96240_4_k_cu_e5714d6d_45684cuda3std3__45__cpo5beginE
	.align		8
        /*0018*/ 	.dword	_ZN39_INTERNAL_dce96240_4_k_cu_e5714d6d_45684cuda3std3__45__cpo3endE
	.align		8
        /*0020*/ 	.dword	_ZN39_INTERNAL_dce96240_4_k_cu_e5714d6d_45684cuda3std3__45__cpo6cbeginE
	.align		8
        /*0028*/ 	.dword	_ZN39_INTERNAL_dce96240_4_k_cu_e5714d6d_45684cuda3std3__45__cpo4cendE
	.align		8
        /*0030*/ 	.dword	_ZN39_INTERNAL_dce96240_4_k_cu_e5714d6d_45684cuda3std3__441_GLOBAL__N__dce96240_4_k_cu_e5714d6d_45686ignoreE
	.align		8
        /*0038*/ 	.dword	_ZN39_INTERNAL_dce96240_4_k_cu_e5714d6d_45684cuda3std3__419piecewise_constructE
	.align		8
        /*0040*/ 	.dword	_ZN39_INTERNAL_dce96240_4_k_cu_e5714d6d_45684cuda3std3__48in_placeE
	.align		8
        /*0048*/ 	.dword	_ZN39_INTERNAL_dce96240_4_k_cu_e5714d6d_45684cuda3std6ranges3__45__cpo4swapE
	.align		8
        /*0050*/ 	.dword	_ZN39_INTERNAL_dce96240_4_k_cu_e5714d6d_45684cuda3std6ranges3__45__cpo9iter_moveE
	.align		8
        /*0058*/ 	.dword	_ZN39_INTERNAL_dce96240_4_k_cu_e5714d6d_45684cute7productE
	.align		8
        /*0060*/ 	.dword	_ZN39_INTERNAL_dce96240_4_k_cu_e5714d6d_45684cute1_E
	.align		8
        /*0068*/ 	.dword	$str$22
	.align		8
        /*0070*/ 	.dword	$str$23


//--------------------- .text._ZN7cutlass13device_kernelINS_4gemm6kernel13GemmUniversalIN4cute5tupleIJiiiiEEENS1_10collective13CollectiveMmaINS1_34MainloopSm90TmaGmmaWarpSpecializedILi4ENS5_IJNS4_1CILi2EEENSA_ILi1EEESC_EEENS1_35KernelTmaWarpSpecializedCooperativeEEENS5_IJNSA_ILi256EEENSA_ILi128EEESH_EEEaNS5_IJlSC_lEEEaSJ_NS4_8TiledMMAINS4_8MMA_AtomIJNS4_4SM904GMMA27MMA_64x128x32_S32S8S8_SS_TNEEEENS4_6LayoutISD_NS5_IJSC_NSA_ILi0EEESR_EEEEENS5_IJNS4_10UnderscoreESU_SU_EEEEENS4_13SM90_TMA_LOADENS4_14ComposedLayoutINS4_7SwizzleILi3ELi4ELi3EEENS4_18smem_ptr_flag_bitsILi8EEENSQ_INS5_IJNSA_ILi8EEESH_EEENS5_IJSH_SC_EEEEEEEvNS4_8identityENS4_23SM90_TMA_LOAD_MULTICASTES17_vS18_EENS_8epilogue10collective6detail29Sm90TmaWarpSpecializedAdapterINS1C_15DefaultEpilogueIaSJ_SJ_NS1B_6thread17LinearCombinationIaLi1EiiLNS1G_9ScaleType4KindE0ELNS_15FloatRoundStyleE2EaEENS1_15EpilogueDefaultEEEEEvvEEEEvNT_6ParamsE --------------------------
	.section	.text._ZN7cutlass13device_kernelINS_4gemm6kernel13GemmUniversalIN4cute5tupleIJiiiiEEENS1_10collective13CollectiveMmaINS1_34MainloopSm90TmaGmmaWarpSpecializedILi4ENS5_IJNS4_1CILi2EEENSA_ILi1EEESC_EEENS1_35KernelTmaWarpSpecializedCooperativeEEENS5_IJNSA_ILi256EEENSA_ILi128EEESH_EEEaNS5_IJlSC_lEEEaSJ_NS4_8TiledMMAINS4_8MMA_AtomIJNS4_4SM904GMMA27MMA_64x128x32_S32S8S8_SS_TNEEEENS4_6LayoutISD_NS5_IJSC_NSA_ILi0EEESR_EEEEENS5_IJNS4_10UnderscoreESU_SU_EEEEENS4_13SM90_TMA_LOADENS4_14ComposedLayoutINS4_7SwizzleILi3ELi4ELi3EEENS4_18smem_ptr_flag_bitsILi8EEENSQ_INS5_IJNSA_ILi8EEESH_EEENS5_IJSH_SC_EEEEEEEvNS4_8identityENS4_23SM90_TMA_LOAD_MULTICASTES17_vS18_EENS_8epilogue10collective6detail29Sm90TmaWarpSpecializedAdapterINS1C_15DefaultEpilogueIaSJ_SJ_NS1B_6thread17LinearCombinationIaLi1EiiLNS1G_9ScaleType4KindE0ELNS_15FloatRoundStyleE2EaEENS1_15EpilogueDefaultEEEEEvvEEEEvNT_6ParamsE,"ax",@progbits
	.align	128
.text._ZN7cutlass13device_kernelINS_4gemm6kernel13GemmUniversalIN4cute5tupleIJiiiiEEENS1_10collective13CollectiveMmaINS1_34MainloopSm90TmaGmmaWarpSpecializedILi4ENS5_IJNS4_1CILi2EEENSA_ILi1EEESC_EEENS1_35KernelTmaWarpSpecializedCooperativeEEENS5_IJNSA_ILi256EEENSA_ILi128EEESH_EEEaNS5_IJlSC_lEEEaSJ_NS4_8TiledMMAINS4_8MMA_AtomIJNS4_4SM904GMMA27MMA_64x128x32_S32S8S8_SS_TNEEEENS4_6LayoutISD_NS5_IJSC_NSA_ILi0EEESR_EEEEENS5_IJNS4_10UnderscoreESU_SU_EEEEENS4_13SM90_TMA_LOADENS4_14ComposedLayoutINS4_7SwizzleILi3ELi4ELi3EEENS4_18smem_ptr_flag_bitsILi8EEENSQ_INS5_IJNSA_ILi8EEESH_EEENS5_IJSH_SC_EEEEEEEvNS4_8identityENS4_23SM90_TMA_LOAD_MULTICASTES17_vS18_EENS_8epilogue10collective6detail29Sm90TmaWarpSpecializedAdapterINS1C_15DefaultEpilogueIaSJ_SJ_NS1B_6thread17LinearCombinationIaLi1EiiLNS1G_9ScaleType4KindE0ELNS_15FloatRoundStyleE2EaEENS1_15EpilogueDefaultEEEEEvvEEEEvNT_6ParamsE:
        .type           _ZN7cutlass13device_kernelINS_4gemm6kernel13GemmUniversalIN4cute5tupleIJiiiiEEENS1_10collective13CollectiveMmaINS1_34MainloopSm90TmaGmmaWarpSpecializedILi4ENS5_IJNS4_1CILi2EEENSA_ILi1EEESC_EEENS1_35KernelTmaWarpSpecializedCooperativeEEENS5_IJNSA_ILi256EEENSA_ILi128EEESH_EEEaNS5_IJlSC_lEEEaSJ_NS4_8TiledMMAINS4_8MMA_AtomIJNS4_4SM904GMMA27MMA_64x128x32_S32S8S8_SS_TNEEEENS4_6LayoutISD_NS5_IJSC_NSA_ILi0EEESR_EEEEENS5_IJNS4_10UnderscoreESU_SU_EEEEENS4_13SM90_TMA_LOADENS4_14ComposedLayoutINS4_7SwizzleILi3ELi4ELi3EEENS4_18smem_ptr_flag_bitsILi8EEENSQ_INS5_IJNSA_ILi8EEESH_EEENS5_IJSH_SC_EEEEEEEvNS4_8identityENS4_23SM90_TMA_LOAD_MULTICASTES17_vS18_EENS_8epilogue10collective6detail29Sm90TmaWarpSpecializedAdapterINS1C_15DefaultEpilogueIaSJ_SJ_NS1B_6thread17LinearCombinationIaLi1EiiLNS1G_9ScaleType4KindE0ELNS_15FloatRoundStyleE2EaEENS1_15EpilogueDefaultEEEEEvvEEEEvNT_6ParamsE,@function
        .size           _ZN7cutlass13device_kernelINS_4gemm6kernel13GemmUniversalIN4cute5tupleIJiiiiEEENS1_10collective13CollectiveMmaINS1_34MainloopSm90TmaGmmaWarpSpecializedILi4ENS5_IJNS4_1CILi2EEENSA_ILi1EEESC_EEENS1_35KernelTmaWarpSpecializedCooperativeEEENS5_IJNSA_ILi256EEENSA_ILi128EEESH_EEEaNS5_IJlSC_lEEEaSJ_NS4_8TiledMMAINS4_8MMA_AtomIJNS4_4SM904GMMA27MMA_64x128x32_S32S8S8_SS_TNEEEENS4_6LayoutISD_NS5_IJSC_NSA_ILi0EEESR_EEEEENS5_IJNS4_10UnderscoreESU_SU_EEEEENS4_13SM90_TMA_LOADENS4_14ComposedLayoutINS4_7SwizzleILi3ELi4ELi3EEENS4_18smem_ptr_flag_bitsILi8EEENSQ_INS5_IJNSA_ILi8EEESH_EEENS5_IJSH_SC_EEEEEEEvNS4_8identityENS4_23SM90_TMA_LOAD_MULTICASTES17_vS18_EENS_8epilogue10collective6detail29Sm90TmaWarpSpecializedAdapterINS1C_15DefaultEpilogueIaSJ_SJ_NS1B_6thread17LinearCombinationIaLi1EiiLNS1G_9ScaleType4KindE0ELNS_15FloatRoundStyleE2EaEENS1_15EpilogueDefaultEEEEEvvEEEEvNT_6ParamsE,(.L_x_329 - _ZN7cutlass13device_kernelINS_4gemm6kernel13GemmUniversalIN4cute5tupleIJiiiiEEENS1_10collective13CollectiveMmaINS1_34MainloopSm90TmaGmmaWarpSpecializedILi4ENS5_IJNS4_1CILi2EEENSA_ILi1EEESC_EEENS1_35KernelTmaWarpSpecializedCooperativeEEENS5_IJNSA_ILi256EEENSA_ILi128EEESH_EEEaNS5_IJlSC_lEEEaSJ_NS4_8TiledMMAINS4_8MMA_AtomIJNS4_4SM904GMMA27MMA_64x128x32_S32S8S8_SS_TNEEEENS4_6LayoutISD_NS5_IJSC_NSA_ILi0EEESR_EEEEENS5_IJNS4_10UnderscoreESU_SU_EEEEENS4_13SM90_TMA_LOADENS4_14ComposedLayoutINS4_7SwizzleILi3ELi4ELi3EEENS4_18smem_ptr_flag_bitsILi8EEENSQ_INS5_IJNSA_ILi8EEESH_EEENS5_IJSH_SC_EEEEEEEvNS4_8identityENS4_23SM90_TMA_LOAD_MULTICASTES17_vS18_EENS_8epilogue10collective6detail29Sm90TmaWarpSpecializedAdapterINS1C_15DefaultEpilogueIaSJ_SJ_NS1B_6thread17LinearCombinationIaLi1EiiLNS1G_9ScaleType4KindE0ELNS_15FloatRoundStyleE2EaEENS1_15EpilogueDefaultEEEEEvvEEEEvNT_6ParamsE)
        .other          _ZN7cutlass13device_kernelINS_4gemm6kernel13GemmUniversalIN4cute5tupleIJiiiiEEENS1_10collective13CollectiveMmaINS1_34MainloopSm90TmaGmmaWarpSpecializedILi4ENS5_IJNS4_1CILi2EEENSA_ILi1EEESC_EEENS1_35KernelTmaWarpSpecializedCooperativeEEENS5_IJNSA_ILi256EEENSA_ILi128EEESH_EEEaNS5_IJlSC_lEEEaSJ_NS4_8TiledMMAINS4_8MMA_AtomIJNS4_4SM904GMMA27MMA_64x128x32_S32S8S8_SS_TNEEEENS4_6LayoutISD_NS5_IJSC_NSA_ILi0EEESR_EEEEENS5_IJNS4_10UnderscoreESU_SU_EEEEENS4_13SM90_TMA_LOADENS4_14ComposedLayoutINS4_7SwizzleILi3ELi4ELi3EEENS4_18smem_ptr_flag_bitsILi8EEENSQ_INS5_IJNSA_ILi8EEESH_EEENS5_IJSH_SC_EEEEEEEvNS4_8identityENS4_23SM90_TMA_LOAD_MULTICASTES17_vS18_EENS_8epilogue10collective6detail29Sm90TmaWarpSpecializedAdapterINS1C_15DefaultEpilogueIaSJ_SJ_NS1B_6thread17LinearCombinationIaLi1EiiLNS1G_9ScaleType4KindE0ELNS_15FloatRoundStyleE2EaEENS1_15EpilogueDefaultEEEEEvvEEEEvNT_6ParamsE,@"STO_CUDA_ENTRY STV_DEFAULT"
_ZN7cutlass13device_kernelINS_4gemm6kernel13GemmUniversalIN4cute5tupleIJiiiiEEENS1_10collective13CollectiveMmaINS1_34MainloopSm90TmaGmmaWarpSpecializedILi4ENS5_IJNS4_1CILi2EEENSA_ILi1EEESC_EEENS1_35KernelTmaWarpSpecializedCooperativeEEENS5_IJNSA_ILi256EEENSA_ILi128EEESH_EEEaNS5_IJlSC_lEEEaSJ_NS4_8TiledMMAINS4_8MMA_AtomIJNS4_4SM904GMMA27MMA_64x128x32_S32S8S8_SS_TNEEEENS4_6LayoutISD_NS5_IJSC_NSA_ILi0EEESR_EEEEENS5_IJNS4_10UnderscoreESU_SU_EEEEENS4_13SM90_TMA_LOADENS4_14ComposedLayoutINS4_7SwizzleILi3ELi4ELi3EEENS4_18smem_ptr_flag_bitsILi8EEENSQ_INS5_IJNSA_ILi8EEESH_EEENS5_IJSH_SC_EEEEEEEvNS4_8identityENS4_23SM90_TMA_LOAD_MULTICASTES17_vS18_EENS_8epilogue10collective6detail29Sm90TmaWarpSpecializedAdapterINS1C_15DefaultEpilogueIaSJ_SJ_NS1B_6thread17LinearCombinationIaLi1EiiLNS1G_9ScaleType4KindE0ELNS_15FloatRoundStyleE2EaEENS1_15EpilogueDefaultEEEEEvvEEEEvNT_6ParamsE:
[----:B------:R-:W0:Y:S01]  /*0000*/  LDC R1, c[0x0][0x28] ;  /* 0x00000a00ff017b82 */ /* 0x000e220000000800 */
[----:B------:R-:W1:Y:S01]  /*0010*/  S2R R18, SR_TID.X ;  /* 0x0000000000127919 */ /* 0x000e620000002100 */
[----:B------:R-:W-:Y:S01]  /*0020*/  ELECT P0, URZ, PT ;  /* 0x00000000003f782f */ /* 0x000fe20003800000 */
[----:B------:R-:W-:Y:S01]  /*0030*/  BSSY B0, `(.L_x_0) ;  /* 0x000000f000007945 */ /* 0x000fe20003800000 */
[--C-:B-1----:R-:W-:Y:S02]  /*0040*/  SHF.R.U32.HI R0, RZ, 0x5, R18.reuse ;  /* 0x00000005ff007819 */ /* 0x102fe40000011612 */
[----:B------:R-:W-:-:S03]  /*0050*/  SHF.R.U32.HI R3, RZ, 0x7, R18 ;  /* 0x00000007ff037819 */ /* 0x000fc60000011612 */
[----:B------:R-:W1:Y:S04]  /*0060*/  SHFL.IDX PT, R2, R0, RZ, 0x1f ;  /* 0x00001fff00027589 */ /* 0x000e6800000e0000 */
[----:B------:R2:W3:Y:S01]  /*0070*/  SHFL.IDX PT, R5, R3, RZ, 0x1f ;  /* 0x00001fff03057589 */ /* 0x0004e200000e0000 */
[----:B-1----:R-:W-:-:S13]  /*0080*/  ISETP.NE.OR P0, PT, R2, RZ, !P0 ;  /* 0x000000ff0200720c */ /* 0x002fda0004705670 */
[----:B0-23--:R-:W-:Y:S05]  /*0090*/  @P0 BRA `(.L_x_1) ;  /* 0x0000000000200947 */ /* 0x00dfea0003800000 */
[----:B------:R-:W-:Y:S02]  /*00a0*/  ULDC.64 UR4, c[0x0][0x198] ;  /* 0x0000660000047ab9 */ /* 0x000fe40000000a00 */
[----:B------:R-:W-:Y:S02]  /*00b0*/  UIADD3 UR6, UP0, UR4, 0xf0, URZ ;  /* 0x000000f004067890 */ /* 0x000fe4000ff1e03f */
[----:B------:R-:W-:Y:S02]  /*00c0*/  UIADD3 UR4, UP1, UR4, 0x1f0, URZ ;  /* 0x000001f004047890 */ /* 0x000fe4000ff3e03f */
[----:B------:R-:W-:Y:S02]  /*00d0*/  UIADD3.X UR7, URZ, UR5, URZ, UP0, !UPT ;  /* 0x000000053f077290 */ /* 0x000fe400087fe43f */
[----:B------:R-:W-:-:S07]  /*00e0*/  UIADD3.X UR5, URZ, UR5, URZ, UP1, !UPT ;  /* 0x000000053f057290 */ /* 0x000fce0008ffe43f */
[----:B------:R0:W-:Y:S02]  /*00f0*/  UTMACCTL.PF [UR6] ;  /* 0x00000000060079b9 */ /* 0x0001e40008040000 */
[----:B------:R0:W-:Y:S02]  /*0100*/  UTMACCTL.PF [UR4] ;  /* 0x00000000040079b9 */ /* 0x0001e40008040000 */
[----:B0-----:R-:W-:Y:S01]  /*0110*/  NOP ;  /* 0x0000000000007918 */ /* 0x001fe20000000000 */
.L_x_1:
[----:B------:R-:W-:Y:S05]  /*0120*/  BSYNC B0 ;  /* 0x0000000000007941 */ /* 0x000fea0003800000 */
.L_x_0:
[----:B------:R-:W0:Y:S02]  /*0130*/  SHFL.IDX PT, R3, R0, RZ, 0x1f ;  /* 0x00001fff00037589 */ /* 0x000e2400000e0000 */
[----:B0-----:R-:W-:-:S13]  /*0140*/  ISETP.NE.AND P0, PT, R3, RZ, PT ;  /* 0x000000ff0300720c */ /* 0x001fda0003f05270 */
[----:B------:R-:W-:Y:S05]  /*0150*/  @P0 BRA `(.L_x_2) ;  /* 0x0000000000580947 */ /* 0x000fea0003800000 */
[----:B------:R-:W0:Y:S01]  /*0160*/  S2UR UR8, SR_CgaCtaId ;  /* 0x00000000000879c3 */ /* 0x000e220000008800 */
[----:B------:R-:W-:Y:S01]  /*0170*/  UMOV UR4, 0x400 ;  /* 0x0000040000047882 */ /* 0x000fe20000000000 */
[----:B------:R-:W-:Y:S01]  /*0180*/  UMOV UR5, 0x1 ;  /* 0x0000000100057882 */ /* 0x000fe20000000000 */
[----:B------:R-:W-:Y:S01]  /*0190*/  UMOV UR6, 0x4 ;  /* 0x0000000400067882 */ /* 0x000fe20000000000 */
[----:B------:R-:W-:Y:S01]  /*01a0*/  ELECT P0, URZ, PT ;  /* 0x00000000003f782f */ /* 0x000fe20003800000 */
[----:B------:R-:W-:-:S04]  /*01b0*/  UIADD3 UR6, -UR6, 0x100000, URZ ;  /* 0x0010000006067890 */ /* 0x000fc8000fffe13f */
[----:B------:R-:W-:Y:S02]  /*01c0*/  USHF.L.U32 UR7, UR6, 0xb, URZ ;  /* 0x0000000b06077899 */ /* 0x000fe4000800063f */
[----:B------:R-:W-:Y:S02]  /*01d0*/  USHF.L.U32 UR6, UR6, 0x1, URZ ;  /* 0x0000000106067899 */ /* 0x000fe4000800063f */
[----:B0-----:R-:W-:Y:S02]  /*01e0*/  ULEA UR8, UR8, UR4, 0x18 ;  /* 0x0000000408087291 */ /* 0x001fe4000f8ec03f */
[----:B------:R-:W-:-:S04]  /*01f0*/  UIADD3 UR4, -UR5, 0x100000, URZ ;  /* 0x0010000005047890 */ /* 0x000fc8000fffe13f */
[----:B------:R-:W-:Y:S02]  /*0200*/  USHF.L.U32 UR5, UR4, 0xb, URZ ;  /* 0x0000000b04057899 */ /* 0x000fe4000800063f */
[----:B------:R-:W-:Y:S01]  /*0210*/  USHF.L.U32 UR4, UR4, 0x1, URZ ;  /* 0x0000000104047899 */ /* 0x000fe2000800063f */
[----:B------:R-:W0:Y:S11]  /*0220*/  FENCE.VIEW.ASYNC.S ;  /* 0x00000000000073c6 */ /* 0x000e360000000000 */
[----:B0-----:R0:W1:Y:S01]  /*0230*/  SYNCS.EXCH.64 URZ, [UR8], UR4 ;  /* 0x00000004083f75b2 */ /* 0x0010620008000100 */
[----:B------:R0:W2:Y:S01]  /*0240*/  SYNCS.EXCH.64 URZ, [UR8+0x20], UR6 ;  /* 0x00002006083f75b2 */ /* 0x0000a20008000100 */
[----:B------:R0:W3:Y:S01]  /*0250*/  SYNCS.EXCH.64 URZ, [UR8+0x8], UR4 ;  /* 0x00000804083f75b2 */ /* 0x0000e20008000100 */
[----:B------:R0:W4:Y:S01]  /*0260*/  SYNCS.EXCH.64 URZ, [UR8+0x28], UR6 ;  /* 0x00002806083f75b2 */ /* 0x0001220008000100 */
[----:B------:R0:W0:Y:S01]  /*0270*/  SYNCS.EXCH.64 URZ, [UR8+0x10], UR4 ;  /* 0x00001004083f75b2 */ /* 0x0000220008000100 */
[----:B------:R0:W0:Y:S01]  /*0280*/  SYNCS.EXCH.64 URZ, [UR8+0x30], UR6 ;  /* 0x00003006083f75b2 */ /* 0x0000220008000100 */
[----:B------:R0:W0:Y:S01]  /*0290*/  SYNCS.EXCH.64 URZ, [UR8+0x18], UR4 ;  /* 0x00001804083f75b2 */ /* 0x0000220008000100 */
[----:B------:R0:W0:Y:S01]  /*02a0*/  SYNCS.EXCH.64 URZ, [UR8+0x38], UR6 ;  /* 0x00003806083f75b2 */ /* 0x0000220008000100 */
[----:B------:R-:W-:Y:S01]  /*02b0*/  NOP ;  /* 0x0000000000007918 */ /* 0x000fe20000000000 */
.L_x_2:
[----:B------:R-:W-:Y:S01]  /*02c0*/  SHF.R.S32.HI R7, RZ, 0x1f, R18 ;  /* 0x0000001fff077819 */ /* 0x000fe20000011412 */
[----:B------:R-:W5:Y:S01]  /*02d0*/  SHFL.IDX PT, R0, R0, RZ, 0x1f ;  /* 0x00001fff00007589 */ /* 0x000f6200000e0000 */
[----:B0-----:R-:W0:Y:S01]  /*02e0*/  S2UR UR8, SR_CTAID.X ;  /* 0x00000000000879c3 */ /* 0x001e220000002500 */
[----:B------:R-:W-:Y:S02]  /*02f0*/  ELECT P0, URZ, PT ;  /* 0x00000000003f782f */ /* 0x000fe40003800000 */
[----:B------:R-:W-:Y:S01]  /*0300*/  LEA.HI R7, R7, R18, RZ, 0x7 ;  /* 0x0000001207077211 */ /* 0x000fe200078f38ff */
[----:B------:R-:W1:Y:S01]  /*0310*/  S2R R4, SR_CTAID.Y ;  /* 0x0000000000047919 */ /* 0x000e620000002600 */
[----:B------:R-:W-:Y:S01]  /*0320*/  SHF.R.S32.HI R8, RZ, 0x1f, R3 ;  /* 0x0000001fff087819 */ /* 0x000fe20000011403 */
[----:B------:R-:W-:Y:S01]  /*0330*/  ULDC UR4, c[0x0][0x150] ;  /* 0x0000540000047ab9 */ /* 0x000fe20000000800 */
[----:B------:R-:W-:Y:S01]  /*0340*/  LOP3.LUT R7, R7, 0xffffff80, RZ, 0xc0, !PT ;  /* 0xffffff8007077812 */ /* 0x000fe200078ec0ff */
[----:B------:R-:W-:Y:S01]  /*0350*/  NOP ;  /* 0x0000000000007918 */ /* 0x000fe20000000000 */
[----:B------:R-:W-:Y:S01]  /*0360*/  LEA.HI R8, R8, R3, RZ, 0x2 ;  /* 0x0000000308087211 */ /* 0x000fe200078f10ff */
[----:B------:R-:W2:Y:S01]  /*0370*/  LDC R10, c[0x0][0x144] ;  /* 0x00005100ff0a7b82 */ /* 0x000ea20000000800 */
[----:B------:R-:W-:Y:S01]  /*0380*/  NOP ;  /* 0x0000000000007918 */ /* 0x000fe20000000000 */
[----:B------:R-:W-:Y:S01]  /*0390*/  IMAD.IADD R6, R18, 0x1, -R7 ;  /* 0x0000000112067824 */ /* 0x000fe200078e0a07 */
[----:B------:R-:W-:Y:S01]  /*03a0*/  LOP3.LUT R8, R8, 0x3ffffffc, RZ, 0xc0, !PT ;  /* 0x3ffffffc08087812 */ /* 0x000fe200078ec0ff */
[----:B------:R-:W-:Y:S01]  /*03b0*/  IMAD.MOV.U32 R23, RZ, RZ, 0x1 ;  /* 0x00000001ff177424 */ /* 0x000fe200078e00ff */
[----:B------:R-:W-:-:S02]  /*03c0*/  ISETP.NE.AND P3, PT, R5, RZ, PT ;  /* 0x000000ff0500720c */ /* 0x000fc40003f65270 */
[----:B------:R-:W-:Y:S01]  /*03d0*/  SHF.R.S32.HI R7, RZ, 0x1f, R6 ;  /* 0x0000001fff077819 */ /* 0x000fe20000011406 */
[----:B------:R-:W-:Y:S01]  /*03e0*/  IMAD.IADD R8, R3, 0x1, -R8 ;  /* 0x0000000103087824 */ /* 0x000fe200078e0a08 */
[----:B------:R-:W3:Y:S02]  /*03f0*/  LDC R13, c[0x0][0x140] ;  /* 0x00005000ff0d7b82 */ /* 0x000ee40000000800 */
[----:B------:R-:W-:Y:S02]  /*0400*/  LEA.HI R7, R7, R6, RZ, 0x3 ;  /* 0x0000000607077211 */ /* 0x000fe400078f18ff */
[----:B-----5:R-:W-:Y:S02]  /*0410*/  ISETP.NE.OR P0, PT, R0, RZ, !P0 ;  /* 0x000000ff0000720c */ /* 0x020fe40004705670 */
[--C-:B------:R-:W-:Y:S02]  /*0420*/  SHF.R.S32.HI R0, RZ, 0x3, R7.reuse ;  /* 0x00000003ff007819 */ /* 0x100fe40000011407 */
[----:B------:R-:W-:-:S02]  /*0430*/  SHF.R.S32.HI R7, RZ, 0x1f, R7 ;  /* 0x0000001fff077819 */ /* 0x000fc40000011407 */
[----:B0-----:R-:W-:Y:S02]  /*0440*/  I2FP.F32.U32 R9, UR8 ;  /* 0x0000000800097c45 */ /* 0x001fe40008201000 */
[----:B------:R-:W-:-:S03]  /*0450*/  LEA.HI R7, R7, R0, RZ, 0x2 ;  /* 0x0000000007077211 */ /* 0x000fc600078f10ff */
[----:B------:R-:W-:Y:S01]  /*0460*/  FMUL R9, R9, UR4 ;  /* 0x0000000409097c20 */ /* 0x000fe20008400000 */
[----:B------:R-:W-:Y:S01]  /*0470*/  LOP3.LUT R7, R7, 0xfffffffc, RZ, 0xc0, !PT ;  /* 0xfffffffc07077812 */ /* 0x000fe200078ec0ff */
[----:B------:R-:W-:Y:S01]  /*0480*/  VOTEU.ALL UP0, P0 ;  /* 0x00000000003f7886 */ /* 0x000fe20000000000 */
[----:B-1----:R-:W-:Y:S01]  /*0490*/  I2FP.F32.U32 R3, R4 ;  /* 0x0000000400037245 */ /* 0x002fe20000201000 */
[----:B------:R-:W-:Y:S01]  /*04a0*/  ULDC UR4, c[0x0][0x154] ;  /* 0x0000550000047ab9 */ /* 0x000fe20000000800 */
[----:B------:R-:W-:Y:S01]  /*04b0*/  VOTEU.ALL UP1, P0 ;  /* 0x00000000003f7886 */ /* 0x000fe20000020000 */
[----:B------:R-:W0:Y:S01]  /*04c0*/  F2I.U32.TRUNC.NTZ R9, R9 ;  /* 0x0000000900097305 */ /* 0x000e22000020f000 */
[----:B------:R-:W-:Y:S01]  /*04d0*/  IMAD.IADD R7, R0, 0x1, -R7 ;  /* 0x0000000100077824 */ /* 0x000fe200078e0a07 */
[----:B------:R-:W1:Y:S01]  /*04e0*/  @!UP0 S2UR UR7, SR_CgaCtaId ;  /* 0x00000000000789c3 */ /* 0x000e620000008800 */
[----:B------:R-:W-:Y:S01]  /*04f0*/  FMUL R12, R3, UR4 ;  /* 0x00000004030c7c20 */ /* 0x000fe20008400000 */
[----:B------:R-:W-:Y:S01]  /*0500*/  UMOV UR4, 0x20 ;  /* 0x0000002000047882 */ /* 0x000fe20000000000 */
[----:B------:R-:W-:Y:S01]  /*0510*/  IMAD R8, R8, 0x4, R7 ;  /* 0x0000000408087824 */ /* 0x000fe200078e0207 */
[----:B------:R-:W-:Y:S01]  /*0520*/  @!UP0 UMOV UR6, 0x400 ;  /* 0x0000040000068882 */ /* 0x000fe20000000000 */
[----:B------:R-:W-:-:S04]  /*0530*/  @!UP0 UIADD3 UR4, -UR4, 0x100000, URZ ;  /* 0x0010000004048890 */ /* 0x000fc8000fffe13f */
[----:B------:R-:W-:Y:S02]  /*0540*/  @!UP0 USHF.L.U32 UR5, UR4, 0xb, URZ ;  /* 0x0000000b04058899 */ /* 0x000fe4000800063f */
[----:B------:R-:W-:Y:S01]  /*0550*/  @!UP0 USHF.L.U32 UR4, UR4, 0x1, URZ ;  /* 0x0000000104048899 */ /* 0x000fe2000800063f */
[----:B---3--:R-:W-:Y:S01]  /*0560*/  ISETP.EQ.U32.AND P2, PT, R13, 0x1, PT ;  /* 0x000000010d00780c */ /* 0x008fe20003f42070 */
[----:B------:R-:W3:Y:S01]  /*0570*/  F2I.U32.TRUNC.NTZ R12, R12 ;  /* 0x0000000c000c7305 */ /* 0x000ee2000020f000 */
[----:B------:R-:W-:Y:S01]  /*0580*/  LEA.HI R0, R8, R8, RZ, 0x1 ;  /* 0x0000000808007211 */ /* 0x000fe200078f08ff */
[----:B------:R-:W5:Y:S03]  /*0590*/  LDC R7, c[0x0][0x148] ;  /* 0x00005200ff077b82 */ /* 0x000f660000000800 */
[----:B------:R-:W-:Y:S01]  /*05a0*/  LOP3.LUT R11, R0, 0xfffffffe, RZ, 0xc0, !PT ;  /* 0xfffffffe000b7812 */ /* 0x000fe200078ec0ff */
[----:B0-----:R-:W-:Y:S01]  /*05b0*/  IMAD.MOV R15, RZ, RZ, -R9 ;  /* 0x000000ffff0f7224 */ /* 0x001fe200078e0a09 */
[----:B------:R-:W-:-:S03]  /*05c0*/  SHF.R.S32.HI R9, RZ, 0x1f, R2 ;  /* 0x0000001fff097819 */ /* 0x000fc60000011402 */
[----:B--2---:R-:W-:Y:S01]  /*05d0*/  IMAD R3, R10, R15, UR8 ;  /* 0x000000080a037e24 */ /* 0x004fe2000f8e020f */
[----:B------:R-:W-:Y:S01]  /*05e0*/  LEA.HI R9, R9, R2, RZ, 0x2 ;  /* 0x0000000209097211 */ /* 0x000fe200078f10ff */
[C---:B------:R-:W-:Y:S02]  /*05f0*/  IMAD.IADD R0, R8.reuse, 0x1, -R11 ;  /* 0x0000000108007824 */ /* 0x040fe400078e0a0b */
[----:B------:R-:W-:Y:S01]  /*0600*/  IMAD.SHL.U32 R11, R8, 0x4, RZ ;  /* 0x00000004080b7824 */ /* 0x000fe200078e00ff */
[----:B------:R-:W-:Y:S01]  /*0610*/  LOP3.LUT R9, R9, 0xfffffffc, RZ, 0xc0, !PT ;  /* 0xfffffffc09097812 */ /* 0x000fe200078ec0ff */
[----:B---3--:R-:W-:Y:S01]  /*0620*/  IMAD.MOV R24, RZ, RZ, -R12 ;  /* 0x000000ffff187224 */ /* 0x008fe200078e0a0c */
[----:B------:R-:W-:Y:S01]  /*0630*/  ISETP.NE.AND P4, PT, R0, R3, PT ;  /* 0x000000030000720c */ /* 0x000fe20003f85270 */
[----:B-1----:R-:W-:Y:S01]  /*0640*/  @!UP0 ULEA UR6, UR7, UR6, 0x18 ;  /* 0x0000000607068291 */ /* 0x002fe2000f8ec03f */
[----:B------:R-:W-:Y:S01]  /*0650*/  LOP3.LUT R152, R8, 0xc, R11, 0x78, !PT ;  /* 0x0000000c08987812 */ /* 0x000fe200078e780b */
[----:B------:R-:W-:Y:S01]  /*0660*/  IMAD.IADD R0, R2, 0x1, -R9 ;  /* 0x0000000102007824 */ /* 0x000fe200078e0a09 */
[----:B------:R-:W-:Y:S01]  /*0670*/  VOTEU.ALL UP0, P0 ;  /* 0x00000000003f7886 */ /* 0x000fe20000000000 */
[----:B------:R-:W-:Y:S01]  /*0680*/  LOP3.LUT P0, RZ, R6, 0x7, RZ, 0xc0, !PT ;  /* 0x0000000706ff7812 */ /* 0x000fe2000780c0ff */
[----:B------:R-:W-:-:S02]  /*0690*/  VIADD R6, R5, 0xffffffff ;  /* 0xffffffff05067836 */ /* 0x000fc40000000000 */
[----:B------:R-:W-:Y:S01]  /*06a0*/  ISETP.NE.AND P1, PT, R0, 0x3, PT ;  /* 0x000000030000780c */ /* 0x000fe20003f25270 */
[----:B-----5:R-:W-:Y:S01]  /*06b0*/  IMAD R9, R7, R24, R4 ;  /* 0x0000001807097224 */ /* 0x020fe200078e0204 */
[----:B------:R-:W-:Y:S02]  /*06c0*/  ISETP.LT.U32.AND P0, PT, R152, 0x2, !P0 ;  /* 0x000000029800780c */ /* 0x000fe40004701070 */
[----:B------:R-:W-:Y:S01]  /*06d0*/  ISETP.EQ.OR P1, PT, R0, RZ, !P1 ;  /* 0x000000ff0000720c */ /* 0x000fe20004f22670 */
[----:B------:R-:W0:Y:S02]  /*06e0*/  FENCE.VIEW.ASYNC.S ;  /* 0x00000000000073c6 */ /* 0x000e240000000000 */
[----:B0-----:R0:W1:Y:S01]  /*06f0*/  @!UP0 SYNCS.EXCH.64 URZ, [UR6+0x50], UR4 ;  /* 0x00005004063f85b2 */ /* 0x0010620008000100 */
[----:B------:R-:W-:Y:S02]  /*0700*/  @P4 LEA.HI R2, R152, R152, RZ, 0x1 ;  /* 0x0000009898024211 */ /* 0x000fe400078f08ff */
[----:B------:R-:W-:-:S02]  /*0710*/  ISETP.EQ.AND P1, PT, R5, RZ, P1 ;  /* 0x000000ff0500720c */ /* 0x000fc40000f22270 */
[----:B------:R-:W-:Y:S02]  /*0720*/  @P4 SHF.R.S32.HI R2, RZ, 0x1, R2 ;  /* 0x00000001ff024819 */ /* 0x000fe40000011402 */
[----:B------:R-:W-:Y:S02]  /*0730*/  ISETP.GE.U32.AND P6, PT, R6, 0x2, PT ;  /* 0x000000020600780c */ /* 0x000fe40003fc6070 */
[----:B------:R-:W-:Y:S02]  /*0740*/  @P4 ISETP.NE.AND P5, PT, R2, R9, PT ;  /* 0x000000090200420c */ /* 0x000fe40003fa5270 */
[----:B------:R-:W-:Y:S02]  /*0750*/  SEL R2, RZ, 0x1, !P0 ;  /* 0x00000001ff027807 */ /* 0x000fe40004000000 */
[----:B------:R-:W-:Y:S02]  /*0760*/  @P4 SEL R23, RZ, 0x1, P5 ;  /* 0x00000001ff174807 */ /* 0x000fe40002800000 */
[----:B------:R-:W-:Y:S01]  /*0770*/  SEL R19, RZ, 0x1, !P1 ;  /* 0x00000001ff137807 */ /* 0x000fe20004800000 */
[----:B------:R0:W2:Y:S01]  /*0780*/  @!UP1 SYNCS.EXCH.64 URZ, [UR6+0x58], UR4 ;  /* 0x00005804063f95b2 */ /* 0x0000a20008000100 */
[----:B------:R-:W-:Y:S01]  /*0790*/  LOP3.LUT R23, R23, R2, RZ, 0xc0, !PT ;  /* 0x0000000217177212 */ /* 0x000fe200078ec0ff */
[----:B------:R-:W-:Y:S01]  /*07a0*/  NOP ;  /* 0x0000000000007918 */ /* 0x000fe20000000000 */
[----:B------:R-:W-:Y:S01]  /*07b0*/  SEL R19, R19, 0x2, P6 ;  /* 0x0000000213137807 */ /* 0x000fe20003000000 */
[----:B------:R-:W-:Y:S06]  /*07c0*/  @!P2 BRA `(.L_x_3) ;  /* 0x000000000008a947 */ /* 0x000fec0003800000 */
[----:B-12-4-:R-:W-:Y:S01]  /*07d0*/  UCGABAR_ARV ;  /* 0x00000000000079c7 */ /* 0x016fe20008000000 */
[----:B------:R-:W-:Y:S05]  /*07e0*/  BRA `(.L_x_4) ;  /* 0x0000000000047947 */ /* 0x000fea0003800000 */
.L_x_3:
[----:B-12-4-:R-:W-:Y:S01]  /*07f0*/  NOP ;  /* 0x0000000000007918 */ /* 0x016fe20000000000 */
.L_x_4:
[----:B------:R-:W1:Y:S01]  /*0800*/  LDC R2, c[0x0][0x65c] ;  /* 0x00019700ff027b82 */ /* 0x000e620000000800 */
[----:B------:R-:W-:Y:S02]  /*0810*/  IMAD.U32 R8, RZ, RZ, UR8 ;  /* 0x00000008ff087e24 */ /* 0x000fe4000f8e00ff */
[----:B------:R-:W-:Y:S01]  /*0820*/  IMAD.MOV.U32 R9, RZ, RZ, RZ ;  /* 0x000000ffff097224 */ /* 0x000fe200078e00ff */
[----:B-1----:R-:W-:-:S04]  /*0830*/  ISETP.NE.AND P1, PT, R2, 0x1, PT ;  /* 0x000000010200780c */ /* 0x002fc80003f25270 */
[----:B------:R-:W-:-:S09]  /*0840*/  P2R R5, PR, RZ, 0x2 ;  /* 0x00000002ff057803 */ /* 0x000fd20000000000 */
[----:B------:R-:W1:Y:S01]  /*0850*/  @P1 LDC R17, c[0x0][0x10] ;  /* 0x00000400ff111b82 */ /* 0x000e620000000800 */
[----:B------:R-:W-:Y:S02]  /*0860*/  @P1 IMAD.MOV.U32 R5, RZ, RZ, RZ ;  /* 0x000000ffff051224 */ /* 0x000fe400078e00ff */
[----:B------:R-:W-:-:S05]  /*0870*/  @P1 IMAD.MOV.U32 R13, RZ, RZ, RZ ;  /* 0x000000ffff0d1224 */ /* 0x000fca00078e00ff */
[----:B------:R-:W2:Y:S01]  /*0880*/  @!P1 LDC R11, c[0x0][0xc] ;  /* 0x00000300ff0b9b82 */ /* 0x000ea20000000800 */
[----:B-1----:R-:W-:-:S04]  /*0890*/  @P1 IMAD.WIDE.U32 R16, R17, UR8, R4 ;  /* 0x0000000811101c25 */ /* 0x002fc8000f8e0004 */
[----:B------:R-:W-:Y:S02]  /*08a0*/  @P1 IMAD.IADD R17, R17, 0x1, R13 ;  /* 0x0000000111111824 */ /* 0x000fe400078e020d */
[----:B--2---:R-:W-:-:S04]  /*08b0*/  @!P1 IMAD.WIDE.U32 R8, R4, R11, R8 ;  /* 0x0000000b04089225 */ /* 0x004fc800078e0008 */
[----:B------:R-:W-:Y:S02]  /*08c0*/  @!P1 IMAD.MOV.U32 R16, RZ, RZ, R8 ;  /* 0x000000ffff109224 */ /* 0x000fe400078e0008 */
[----:B------:R-:W-:Y:S01]  /*08d0*/  @!P1 IMAD.MOV.U32 R17, RZ, RZ, R9 ;  /* 0x000000ffff119224 */ /* 0x000fe200078e0009 */
[----:B------:R-:W-:Y:S06]  /*08e0*/  @!P2 BRA `(.L_x_5) ;  /* 0x00000000000ca947 */ /* 0x000fec0003800000 */
[----:B------:R-:W-:Y:S01]  /*08f0*/  UCGABAR_WAIT ;  /* 0x0000000000007dc7 */ /* 0x000fe20008000000 */
[----:B------:R-:W-:Y:S01]  /*0900*/  CCTL.IVALL ;  /* 0x00000000ff00798f */ /* 0x000fe20002000000 */
[----:B------:R-:W-:Y:S05]  /*0910*/  BRA `(.L_x_6) ;  /* 0x0000000000047947 */ /* 0x000fea0003800000 */
.L_x_5:
[----:B------:R-:W-:Y:S06]  /*0920*/  BAR.SYNC.DEFER_BLOCKING 0x0 ;  /* 0x0000000000007b1d */ /* 0x000fec0000010000 */
.L_x_6:
[----:B------:R-:W-:Y:S05]  /*0930*/  @!P3 BRA `(.L_x_7) ;  /* 0x000000840000b947 */ /* 0x000fea0003800000 */
[----:B------:R-:W-:-:S13]  /*0940*/  ISETP.GT.U32.AND P0, PT, R6, 0x1, PT ;  /* 0x000000010600780c */ /* 0x000fda0003f04070 */
[----:B0-----:R-:W-:Y:S05]  /*0950*/  @P0 EXIT ;  /* 0x000000000000094d */ /* 0x001fea0003800000 */
[----:B------:R-:W-:Y:S01]  /*0960*/  ULDC.64 UR4, c[0x0][0x650] ;  /* 0x0001940000047ab9 */ /* 0x000fe20000000a00 */
[----:B------:R-:W-:Y:S01]  /*0970*/  PRMT R0, RZ, 0x7610, R0 ;  /* 0x00007610ff007816 */ /* 0x000fe20000000000 */
[----:B------:R-:W-:Y:S01]  /*0980*/  IMAD.MOV.U32 R154, RZ, RZ, -0x1 ;  /* 0xffffffffff9a7424 */ /* 0x000fe200078e00ff */
[----:B------:R-:W-:Y:S01]  /*0990*/  ISETP.GE.U32.AND P0, PT, R16, UR4, PT ;  /* 0x0000000410007c0c */ /* 0x000fe2000bf06070 */
[----:B------:R-:W-:Y:S02]  /*09a0*/  IMAD.MOV.U32 R153, RZ, RZ, -0x1 ;  /* 0xffffffffff997424 */ /* 0x000fe400078e00ff */
[----:B------:R-:W-:Y:S01]  /*09b0*/  IMAD.MOV.U32 R22, RZ, RZ, -0x1 ;  /* 0xffffffffff167424 */ /* 0x000fe200078e00ff */
[----:B------:R-:W-:-:S13]  /*09c0*/  ISETP.GE.U32.AND.EX P0, PT, R17, UR5, PT, P0 ;  /* 0x0000000511007c0c */ /* 0x000fda000bf06100 */
[----:B------:R-:W-:Y:S05]  /*09d0*/  @P0 BRA `(.L_x_8) ;  /* 0x00000004002c0947 */ /* 0x000fea0003800000 */
[----:B------:R-:W0:Y:S01]  /*09e0*/  LDC.64 R20, c[0x0][0x628] ;  /* 0x00018a00ff147b82 */ /* 0x000e220000000a00 */
[----:B------:R-:W-:Y:S02]  /*09f0*/  IMAD.MOV.U32 R8, RZ, RZ, R16 ;  /* 0x000000ffff087224 */ /* 0x000fe400078e0010 */
[----:B------:R-:W-:-:S05]  /*0a00*/  IMAD.MOV.U32 R9, RZ, RZ, R17 ;  /* 0x000000ffff097224 */ /* 0x000fca00078e0011 */
[----:B------:R-:W1:Y:S08]  /*0a10*/  LDC R0, c[0x0][0x630] ;  /* 0x00018c00ff007b82 */ /* 0x000e700000000800 */
[----:B------:R-:W2:Y:S01]  /*0a20*/  LDC.64 R26, c[0x0][0x620] ;  /* 0x00018800ff1a7b82 */ /* 0x000ea20000000a00 */
[----:B0-----:R-:W-:-:S04]  /*0a30*/  ISETP.NE.U32.AND P0, PT, R20, RZ, PT ;  /* 0x000000ff1400720c */ /* 0x001fc80003f05070 */
[----:B------:R-:W-:-:S13]  /*0a40*/  ISETP.NE.AND.EX P0, PT, R21, RZ, PT, P0 ;  /* 0x000000ff1500720c */ /* 0x000fda0003f05300 */
[----:B-12---:R-:W-:Y:S05]  /*0a50*/  @!P0 BRA `(.L_x_9) ;  /* 0x0000000000288947 */ /* 0x006fea0003800000 */
[----:B------:R-:W0:Y:S02]  /*0a60*/  LDC R13, c[0x0][0x634] ;  /* 0x00018d00ff0d7b82 */ /* 0x000e240000000800 */
[----:B0-----:R-:W-:-:S05]  /*0a70*/  IADD3 R13, P0, R16, R13, RZ ;  /* 0x0000000d100d7210 */ /* 0x001fca0007f1e0ff */
[----:B------:R-:W-:-:S04]  /*0a80*/  IMAD.X R15, RZ, RZ, R17, P0 ;  /* 0x000000ffff0f7224 */ /* 0x000fc800000e0611 */
[----:B------:R-:W-:-:S04]  /*0a90*/  IMAD.WIDE.U32 R8, R15, R20, RZ ;  /* 0x000000140f087225 */ /* 0x000fc800078e00ff */
[----:B------:R-:W-:-:S04]  /*0aa0*/  IMAD.WIDE.U32 R10, P0, R13, R21, R8 ;  /* 0x000000150d0a7225 */ /* 0x000fc80007800008 */
[----:B------:R-:W-:-:S04]  /*0ab0*/  IMAD.WIDE.U32 R8, R13, R20, RZ ;  /* 0x000000140d087225 */ /* 0x000fc800078e00ff */
[----:B------:R-:W-:Y:S01]  /*0ac0*/  IMAD.X R13, RZ, RZ, RZ, P0 ;  /* 0x000000ffff0d7224 */ /* 0x000fe200000e06ff */
[----:B------:R-:W-:Y:S01]  /*0ad0*/  IADD3 RZ, P0, R9, R10, RZ ;  /* 0x0000000a09ff7210 */ /* 0x000fe20007f1e0ff */
[----:B------:R-:W-:-:S04]  /*0ae0*/  IMAD.MOV.U32 R12, RZ, RZ, R11 ;  /* 0x000000ffff0c7224 */ /* 0x000fc800078e000b */
[----:B------:R-:W-:-:S08]  /*0af0*/  IMAD.WIDE.U32.X R8, R15, R21, R12, P0 ;  /* 0x000000150f087225 */ /* 0x000fd000000e040c */
.L_x_9:
[----:B------:R-:W0:Y:S01]  /*0b00*/  LDC.64 R20, c[0x0][0x640] ;  /* 0x00019000ff147b82 */ /* 0x000e220000000a00 */
[--C-:B------:R-:W-:Y:S01]  /*0b10*/  SHF.R.U64 R28, R8, R0, R9.reuse ;  /* 0x00000000081c7219 */ /* 0x100fe20000001209 */
[----:B------:R-:W-:Y:S01]  /*0b20*/  IMAD R30, R7, R24, R4 ;  /* 0x00000018071e7224 */ /* 0x000fe200078e0204 */
[----:B------:R-:W-:Y:S01]  /*0b30*/  SHF.R.U32.HI R0, RZ, R0, R9 ;  /* 0x00000000ff007219 */ /* 0x000fe20000011609 */
[----:B------:R-:W-:Y:S01]  /*0b40*/  IMAD.MOV.U32 R25, RZ, RZ, 0x1 ;  /* 0x00000001ff197424 */ /* 0x000fe200078e00ff */
[----:B------:R-:W-:-:S03]  /*0b50*/  IADD3 R5, P0, RZ, -R28, RZ ;  /* 0x8000001cff057210 */ /* 0x000fc60007f1e0ff */
[----:B------:R-:W1:Y:S02]  /*0b60*/  LDC R6, c[0x0][0x618] ;  /* 0x00018600ff067b82 */ /* 0x000e640000000800 */
[----:B------:R-:W-:-:S04]  /*0b70*/  IMAD.X R9, RZ, RZ, ~R0, P0 ;  /* 0x000000ffff097224 */ /* 0x000fc800000e0e00 */
[-C--:B------:R-:W-:Y:S02]  /*0b80*/  IMAD R0, R9, R26.reuse, RZ ;  /* 0x0000001a09007224 */ /* 0x080fe400078e02ff */
[----:B------:R-:W2:Y:S01]  /*0b90*/  LDC R11, c[0x0][0x608] ;  /* 0x00018200ff0b7b82 */ /* 0x000ea20000000800 */
[----:B------:R-:W-:-:S04]  /*0ba0*/  IMAD.WIDE.U32 R8, R5, R26, R16 ;  /* 0x0000001a05087225 */ /* 0x000fc800078e0010 */
[----:B------:R-:W-:-:S03]  /*0bb0*/  IMAD R5, R5, R27, R0 ;  /* 0x0000001b05057224 */ /* 0x000fc600078e0200 */
[----:B------:R-:W3:Y:S01]  /*0bc0*/  LDC R12, c[0x0][0x658] ;  /* 0x00019600ff0c7b82 */ /* 0x000ee20000000800 */
[----:B0-----:R-:W-:Y:S01]  /*0bd0*/  ISETP.NE.U32.AND P0, PT, R20, RZ, PT ;  /* 0x000000ff1400720c */ /* 0x001fe20003f05070 */
[----:B------:R-:W-:Y:S02]  /*0be0*/  IMAD.IADD R5, R9, 0x1, R5 ;  /* 0x0000000109057824 */ /* 0x000fe400078e0205 */
[----:B------:R-:W-:Y:S01]  /*0bf0*/  IMAD.MOV.U32 R9, RZ, RZ, -0x1 ;  /* 0xffffffffff097424 */ /* 0x000fe200078e00ff */
[----:B------:R-:W-:-:S03]  /*0c00*/  ISETP.NE.AND.EX P0, PT, R21, RZ, PT, P0 ;  /* 0x000000ff1500720c */ /* 0x000fc60003f05300 */
[----:B------:R-:W0:Y:S01]  /*0c10*/  LDC R15, c[0x0][0x600] ;  /* 0x00018000ff0f7b82 */ /* 0x000e220000000800 */
[-CC-:B-1----:R-:W-:Y:S02]  /*0c20*/  SHF.R.U64 R13, R8, R6.reuse, R5.reuse ;  /* 0x00000006080d7219 */ /* 0x182fe40000001205 */
[----:B------:R-:W-:-:S05]  /*0c30*/  SHF.R.U32.HI R0, RZ, R6, R5 ;  /* 0x00000006ff007219 */ /* 0x000fca0000011605 */
[----:B------:R-:W1:Y:S01]  /*0c40*/  LDC R14, c[0x0][0x648] ;  /* 0x00019200ff0e7b82 */ /* 0x000e620000000800 */
[-CC-:B--2---:R-:W-:Y:S02]  /*0c50*/  SHF.R.U64 R27, R13, R11.reuse, R0.reuse ;  /* 0x0000000b0d1b7219 */ /* 0x184fe40000001200 */
[----:B------:R-:W-:-:S05]  /*0c60*/  SHF.R.U32.HI R5, RZ, R11, R0 ;  /* 0x0000000bff057219 */ /* 0x000fca0000011600 */
[----:B------:R-:W2:Y:S01]  /*0c70*/  LDC R22, c[0x0][0x638] ;  /* 0x00018e00ff167b82 */ /* 0x000ea20000000800 */
[-CC-:B---3--:R-:W-:Y:S02]  /*0c80*/  SHF.R.U64 R24, R27, R12.reuse, R5.reuse ;  /* 0x0000000c1b187219 */ /* 0x188fe40000001205 */
[-C--:B------:R-:W-:Y:S02]  /*0c90*/  SHF.L.U32 R0, R9, R12.reuse, RZ ;  /* 0x0000000c09007219 */ /* 0x080fe400000006ff */
[----:B------:R-:W-:Y:S01]  /*0ca0*/  SHF.R.U32.HI R5, RZ, R12, R5 ;  /* 0x0000000cff057219 */ /* 0x000fe20000011605 */
[----:B------:R-:W-:Y:S01]  /*0cb0*/  IMAD.MOV.U32 R4, RZ, RZ, R24 ;  /* 0x000000ffff047224 */ /* 0x000fe200078e0018 */
[----:B------:R-:W-:Y:S01]  /*0cc0*/  LOP3.LUT R10, RZ, R0, RZ, 0x33, !PT ;  /* 0x00000000ff0a7212 */ /* 0x000fe200078e33ff */
[----:B------:R-:W3:Y:S01]  /*0cd0*/  LDC R26, c[0x0][0x610] ;  /* 0x00018400ff1a7b82 */ /* 0x000ee20000000800 */
[----:B------:R-:W-:Y:S05]  /*0ce0*/  @!P0 BRA `(.L_x_10) ;  /* 0x0000000000288947 */ /* 0x000fea0003800000 */
[----:B------:R-:W4:Y:S02]  /*0cf0*/  LDC R9, c[0x0][0x64c] ;  /* 0x00019300ff097b82 */ /* 0x000f240000000800 */
[----:B----4-:R-:W-:-:S05]  /*0d00*/  IADD3 R9, P0, R24, R9, RZ ;  /* 0x0000000918097210 */ /* 0x010fca0007f1e0ff */
        /* <DEDUP_REMOVED lines=8> */
.L_x_10:
[----:B-1----:R-:W-:Y:S01]  /*0d90*/  SHF.R.U64 R4, R4, R14, R5 ;  /* 0x0000000e04047219 */ /* 0x002fe20000001205 */
[----:B0-----:R-:W-:Y:S01]  /*0da0*/  VIADD R6, R15, 0xffffffff ;  /* 0xffffffff0f067836 */ /* 0x001fe20000000000 */
[----:B------:R-:W-:Y:S02]  /*0db0*/  SHF.L.U32 R0, R25, R12, RZ ;  /* 0x0000000c19007219 */ /* 0x000fe400000006ff */
[----:B------:R-:W-:Y:S01]  /*0dc0*/  LOP3.LUT R5, R27, R10, RZ, 0xc0, !PT ;  /* 0x0000000a1b057212 */ /* 0x000fe200078ec0ff */
[----:B------:R-:W-:Y:S01]  /*0dd0*/  IMAD.MOV R7, RZ, RZ, -R4 ;  /* 0x000000ffff077224 */ /* 0x000fe200078e0a04 */
[----:B------:R-:W-:Y:S02]  /*0de0*/  SEL R3, R3, R30, !P1 ;  /* 0x0000001e03037207 */ /* 0x000fe40004800000 */
[----:B------:R-:W-:Y:S01]  /*0df0*/  LOP3.LUT R6, R13, R6, RZ, 0xc0, !PT ;  /* 0x000000060d067212 */ /* 0x000fe200078ec0ff */
[----:B------:R-:W-:Y:S02]  /*0e00*/  IMAD R4, R0, R4, R5 ;  /* 0x0000000400047224 */ /* 0x000fe400078e0205 */
[----:B--2---:R-:W-:-:S02]  /*0e10*/  IMAD R0, R7, R22, R24 ;  /* 0x0000001607007224 */ /* 0x004fc400078e0218 */
[----:B---3--:R-:W-:Y:S02]  /*0e20*/  IMAD R3, R4, R26, R3 ;  /* 0x0000001a04037224 */ /* 0x008fe400078e0203 */
[----:B------:R-:W-:Y:S02]  /*0e30*/  IMAD R154, R0, R15, R6 ;  /* 0x0000000f009a7224 */ /* 0x000fe400078e0206 */
[----:B------:R-:W-:Y:S02]  /*0e40*/  IMAD.MOV.U32 R4, RZ, RZ, 0x1 ;  /* 0x00000001ff047424 */ /* 0x000fe400078e00ff */
[----:B------:R-:W-:Y:S01]  /*0e50*/  IMAD.MOV.U32 R22, RZ, RZ, R28 ;  /* 0x000000ffff167224 */ /* 0x000fe200078e001c */
[----:B------:R-:W-:Y:S02]  /*0e60*/  SEL R153, R154, R3, !P1 ;  /* 0x000000039a997207 */ /* 0x000fe40004800000 */
[----:B------:R-:W-:Y:S02]  /*0e70*/  PRMT R0, R4, 0x7610, R0 ;  /* 0x0000761004007816 */ /* 0x000fe40000000000 */
[----:B------:R-:W-:-:S07]  /*0e80*/  SEL R154, R3, R154, !P1 ;  /* 0x0000009a039a7207 */ /* 0x000fce0004800000 */
.L_x_8:
[----:B------:R-:W-:-:S08]  /*0e90*/  NOP ;  /* 0x0000000000007918 */ /* 0x000fd00000000000 */
[----:B------:R-:W0:Y:S02]  /*0ea0*/  USETMAXREG.TRY_ALLOC.CTAPOOL UP0, 0xe8 ;  /* 0x000000e8000079c8 */ /* 0x000e240008000600 */
[----:B0-----:R-:W-:-:S13]  /*0eb0*/  PLOP3.LUT P0, PT, PT, PT, UP0, 0x80, 0x0 ;  /* 0x000000000000781c */ /* 0x001fda0003f0f008 */
[----:B------:R-:W-:Y:S05]  /*0ec0*/  @!P0 BRA `(.L_x_8) ;  /* 0xfffffffc00f08947 */ /* 0x000fea000383ffff */
[----:B------:R-:W-:Y:S01]  /*0ed0*/  ULDC.64 UR4, c[0x0][0x598] ;  /* 0x0001660000047ab9 */ /* 0x000fe20000000a00 */
[----:B------:R-:W-:Y:S01]  /*0ee0*/  ULDC.64 UR36, c[0x0][0x208] ;  /* 0x0000820000247ab9 */ /* 0x000fe20000000a00 */
[----:B------:R-:W-:-:S04]  /*0ef0*/  ISETP.NE.U32.AND P0, PT, RZ, UR4, PT ;  /* 0x00000004ff007c0c */ /* 0x000fc8000bf05070 */
[----:B------:R-:W-:-:S13]  /*0f00*/  ISETP.NE.AND.EX P0, PT, RZ, UR5, PT, P0 ;  /* 0x00000005ff007c0c */ /* 0x000fda000bf05300 */
[----:B------:R-:W-:Y:S05]  /*0f10*/  @!P0 BRA `(.L_x_11) ;  /* 0x00000000001c8947 */ /* 0x000fea0003800000 */
[----:B------:R-:W0:Y:S02]  /*0f20*/  LDC.64 R4, c[0x0][0x598] ;  /* 0x00016600ff047b82 */ /* 0x000e240000000a00 */
[----:B0-----:R-:W2:Y:S02]  /*0f30*/  LDG.E.64 R4, desc[UR36][R4.64] ;  /* 0x0000002404047981 */ /* 0x001ea4000c1e1b00 */
[----:B--2---:R-:W-:-:S04]  /*0f40*/  ISETP.NE.U32.AND P0, PT, R4, RZ, PT ;  /* 0x000000ff0400720c */ /* 0x004fc80003f05070 */
[----:B------:R-:W-:-:S13]  /*0f50*/  ISETP.NE.AND.EX P0, PT, R5, RZ, PT, P0 ;  /* 0x000000ff0500720c */ /* 0x000fda0003f05300 */
[----:B------:R-:W-:Y:S05]  /*0f60*/  @!P0 BRA `(.L_x_11) ;  /* 0x0000000000088947 */ /* 0x000fea0003800000 */
[----:B------:R0:W5:Y:S01]  /*0f70*/  LD.E R155, desc[UR36][R4.64] ;  /* 0x00000024049b7980 */ /* 0x000162000c101900 */
[----:B------:R-:W-:Y:S05]  /*0f80*/  BRA `(.L_x_12) ;  /* 0x0000000000247947 */ /* 0x000fea0003800000 */
.L_x_11:
[----:B------:R-:W-:Y:S02]  /*0f90*/  ULDC.64 UR4, c[0x0][0x588] ;  /* 0x0001620000047ab9 */ /* 0x000fe40000000a00 */
[----:B------:R-:W-:-:S04]  /*0fa0*/  ISETP.NE.U32.AND P0, PT, RZ, UR4, PT ;  /* 0x00000004ff007c0c */ /* 0x000fc8000bf05070 */
[----:B------:R-:W-:-:S13]  /*0fb0*/  ISETP.NE.AND.EX P0, PT, RZ, UR5, PT, P0 ;  /* 0x00000005ff007c0c */ /* 0x000fda000bf05300 */
[----:B------:R-:W-:Y:S05]  /*0fc0*/  @!P0 BRA `(.L_x_13) ;  /* 0x00000000000c8947 */ /* 0x000fea0003800000 */
[----:B------:R-:W0:Y:S02]  /*0fd0*/  LDC.64 R4, c[0x0][0x588] ;  /* 0x00016200ff047b82 */ /* 0x000e240000000a00 */
[----:B0-----:R1:W5:Y:S01]  /*0fe0*/  LDG.E R155, desc[UR36][R4.64] ;  /* 0x00000024049b7981 */ /* 0x001362000c1e1900 */
[----:B------:R-:W-:Y:S05]  /*0ff0*/  BRA `(.L_x_12) ;  /* 0x0000000000087947 */ /* 0x000fea0003800000 */
.L_x_13:
[----:B------:R-:W-:Y:S02]  /*1000*/  ULDC UR4, c[0x0][0x580] ;  /* 0x0001600000047ab9 */ /* 0x000fe40000000800 */
[----:B------:R-:W-:-:S07]  /*1010*/  IMAD.U32 R155, RZ, RZ, UR4 ;  /* 0x00000004ff9b7e24 */ /* 0x000fce000f8e00ff */
.L_x_12:
[----:B------:R-:W-:Y:S02]  /*1020*/  ULDC.64 UR4, c[0x0][0x5a0] ;  /* 0x0001680000047ab9 */ /* 0x000fe40000000a00 */
[----:B------:R-:W-:-:S04]  /*1030*/  ISETP.NE.U32.AND P0, PT, RZ, UR4, PT ;  /* 0x00000004ff007c0c */ /* 0x000fc8000bf05070 */
[----:B------:R-:W-:-:S13]  /*1040*/  ISETP.NE.AND.EX P0, PT, RZ, UR5, PT, P0 ;  /* 0x00000005ff007c0c */ /* 0x000fda000bf05300 */
[----:B------:R-:W-:Y:S05]  /*1050*/  @!P0 BRA `(.L_x_14) ;  /* 0x00000000001c8947 */ /* 0x000fea0003800000 */
[----:B01----:R-:W0:Y:S02]  /*1060*/  LDC.64 R4, c[0x0][0x5a0] ;  /* 0x00016800ff047b82 */ /* 0x003e240000000a00 */
[----:B0-----:R-:W2:Y:S02]  /*1070*/  LDG.E.64 R4, desc[UR36][R4.64] ;  /* 0x0000002404047981 */ /* 0x001ea4000c1e1b00 */
[----:B--2---:R-:W-:-:S04]  /*1080*/  ISETP.NE.U32.AND P0, PT, R4, RZ, PT ;  /* 0x000000ff0400720c */ /* 0x004fc80003f05070 */
[----:B------:R-:W-:-:S13]  /*1090*/  ISETP.NE.AND.EX P0, PT, R5, RZ, PT, P0 ;  /* 0x000000ff0500720c */ /* 0x000fda0003f05300 */
[----:B------:R-:W-:Y:S05]  /*10a0*/  @!P0 BRA `(.L_x_14) ;  /* 0x0000000000088947 */ /* 0x000fea0003800000 */
[----:B------:R0:W5:Y:S01]  /*10b0*/  LD.E R156, desc[UR36][R4.64] ;  /* 0x00000024049c7980 */ /* 0x000162000c101900 */
[----:B------:R-:W-:Y:S05]  /*10c0*/  BRA `(.L_x_15) ;  /* 0x0000000000247947 */ /* 0x000fea0003800000 */
.L_x_14:
[----:B------:R-:W-:Y:S02]  /*10d0*/  ULDC.64 UR4, c[0x0][0x590] ;  /* 0x0001640000047ab9 */ /* 0x000fe40000000a00 */
[----:B------:R-:W-:-:S04]  /*10e0*/  ISETP.NE.U32.AND P0, PT, RZ, UR4, PT ;  /* 0x00000004ff007c0c */ /* 0x000fc8000bf05070 */
[----:B------:R-:W-:-:S13]  /*10f0*/  ISETP.NE.AND.EX P0, PT, RZ, UR5, PT, P0 ;  /* 0x00000005ff007c0c */ /* 0x000fda000bf05300 */
[----:B------:R-:W-:Y:S05]  /*1100*/  @!P0 BRA `(.L_x_16) ;  /* 0x00000000000c8947 */ /* 0x000fea0003800000 */
[----:B------:R-:W2:Y:S02]  /*1110*/  LDC.64 R156, c[0x0][0x590] ;  /* 0x00016400ff9c7b82 */ /* 0x000ea40000000a00 */
[----:B--2---:R2:W5:Y:S01]  /*1120*/  LDG.E R156, desc[UR36][R156.64] ;  /* 0x000000249c9c7981 */ /* 0x004562000c1e1900 */
[----:B------:R-:W-:Y:S05]  /*1130*/  BRA `(.L_x_15) ;  /* 0x0000000000087947 */ /* 0x000fea0003800000 */
.L_x_16:
[----:B------:R-:W-:Y:S02]  /*1140*/  ULDC UR4, c[0x0][0x584] ;  /* 0x0001610000047ab9 */ /* 0x000fe40000000800 */
[----:B------:R-:W-:-:S07]  /*1150*/  IMAD.U32 R156, RZ, RZ, UR4 ;  /* 0x00000004ff9c7e24 */ /* 0x000fce000f8e00ff */
.L_x_15:
[----:B------:R-:W-:-:S13]  /*1160*/  LOP3.LUT P0, RZ, R0, 0xff, RZ, 0xc0, !PT ;  /* 0x000000ff00ff7812 */ /* 0x000fda000780c0ff */
[----:B------:R-:W-:Y:S05]  /*1170*/  @!P0 EXIT ;  /* 0x000000000000894d */ /* 0x000fea0003800000 */
[----:B------:R-:W-:Y:S01]  /*1180*/  ULDC UR4, c[0x0][0x28c] ;  /* 0x0000a30000047ab9 */ /* 0x000fe20000000800 */
[----:B------:R-:W-:Y:S01]  /*1190*/  UMOV UR38, URZ ;  /* 0x0000003f00267c82 */ /* 0x000fe20008000000 */
[----:B------:R-:W-:Y:S01]  /*11a0*/  UIADD3 UR4, UR4, 0x7f, URZ ;  /* 0x0000007f04047890 */ /* 0x000fe2000fffe03f */
[----:B------:R-:W-:-:S03]  /*11b0*/  UMOV UR39, URZ ;  /* 0x0000003f00277c82 */ /* 0x000fc60008000000 */
[----:B------:R-:W-:-:S04]  /*11c0*/  USHF.R.S32.HI UR5, URZ, 0x1f, UR4 ;  /* 0x0000001f3f057899 */ /* 0x000fc80008011404 */
[----:B------:R-:W-:-:S04]  /*11d0*/  ULEA.HI UR5, UR5, UR4, URZ, 0x7 ;  /* 0x0000000405057291 */ /* 0x000fc8000f8f383f */
[----:B------:R-:W-:-:S12]  /*11e0*/  USHF.R.S32.HI UR40, URZ, 0x7, UR5 ;  /* 0x000000073f287899 */ /* 0x000fd80008011405 */
.L_x_294:
[----:B------:R-:W-:Y:S01]  /*11f0*/  LOP3.LUT R0, R18, 0x80, RZ, 0xc0, !PT ;  /* 0x0000008012007812 */ /* 0x000fe200078ec0ff */
[----:B------:R-:W3:Y:S01]  /*1200*/  S2UR UR7, SR_CgaCtaId ;  /* 0x00000000000779c3 */ /* 0x000ee20000008800 */
[----:B------:R-:W-:Y:S02]  /*1210*/  UMOV UR6, 0x400 ;  /* 0x0000040000067882 */ /* 0x000fe40000000000 */
[----:B------:R-:W-:-:S06]  /*1220*/  SHF.R.U32.HI R0, RZ, 0x7, R0 ;  /* 0x00000007ff007819 */ /* 0x000fcc0000011600 */
[----:B----4-:R-:W4:Y:S01]  /*1230*/  SHFL.IDX PT, R0, R0, RZ, 0x1f ;  /* 0x00001fff00007589 */ /* 0x010f2200000e0000 */
[----:B---3--:R-:W-:Y:S01]  /*1240*/  ULEA UR6, UR7, UR6, 0x18 ;  /* 0x0000000607067291 */ /* 0x008fe2000f8ec03f */
[----:B----4-:R-:W-:-:S13]  /*1250*/  R2UR UR4, R0 ;  /* 0x00000000000472ca */ /* 0x010fda00000e0000 */
[----:B------:R-:W-:-:S04]  /*1260*/  ULEA.HI UR5, UR4, UR4, URZ, 0x1 ;  /* 0x0000000404057291 */ /* 0x000fc8000f8f083f */
[----:B------:R-:W-:-:S04]  /*1270*/  ULOP3.LUT UR5, UR5, 0x7fffe, URZ, 0xc0, !UPT ;  /* 0x0007fffe05057892 */ /* 0x000fc8000f8ec03f */
[----:B------:R-:W-:-:S03]  /*1280*/  UIADD3 UR5, UR4, -UR5, URZ ;  /* 0x8000000504057290 */ /* 0x000fc6000fffe03f */
[----:B------:R-:W-:Y:S01]  /*1290*/  ULDC UR4, c[0x0][0x28c] ;  /* 0x0000a30000047ab9 */ /* 0x000fe20000000800 */
[----:B------:R-:W-:Y:S01]  /*12a0*/  ULEA UR5, UR5, UR6, 0xd ;  /* 0x0000000605057291 */ /* 0x000fe2000f8e683f */
[----:B------:R-:W-:-:S03]  /*12b0*/  ISETP.LT.AND P0, PT, RZ, UR4, PT ;  /* 0x00000004ff007c0c */ /* 0x000fc6000bf01270 */
[----:B------:R-:W-:-:S04]  /*12c0*/  UIADD3 UR5, UR5, 0x100, URZ ;  /* 0x0000010005057890 */ /* 0x000fc8000fffe03f */
[----:B------:R-:W-:-:S04]  /*12d0*/  USHF.R.U32.HI UR5, URZ, 0x4, UR5 ;  /* 0x000000043f057899 */ /* 0x000fc80008011605 */
[----:B------:R-:W-:-:S04]  /*12e0*/  ULOP3.LUT UR5, UR5, 0x3fff, URZ, 0xc0, !UPT ;  /* 0x00003fff05057892 */ /* 0x000fc8000f8ec03f */
[----:B------:R-:W-:Y:S01]  /*12f0*/  ULOP3.LUT UR41, UR5, 0x10000, URZ, 0xfc, !UPT ;  /* 0x0001000005297892 */ /* 0x000fe2000f8efc3f */
[----:B01----:R-:W-:Y:S11]  /*1300*/  @P0 BRA `(.L_x_17) ;  /* 0x0000000000400947 */ /* 0x003ff60003800000 */
[----:B------:R-:W-:Y:S01]  /*1310*/  MOV R0, 0x0 ;  /* 0x0000000000007802 */ /* 0x000fe20000000f00 */
[----:B------:R-:W-:Y:S01]  /*1320*/  ULDC.64 UR4, c[0x4][0x68] ;  /* 0x01001a0000047ab9 */ /* 0x000fe20000000a00 */
[----:B------:R-:W-:Y:S01]  /*1330*/  ULDC.64 UR6, c[0x4][0x8] ;  /* 0x0100020000067ab9 */ /* 0x000fe20000000a00 */
[----:B01----:R-:W-:Y:S01]  /*1340*/  IMAD.U32 R4, RZ, RZ, UR4 ;  /* 0x00000004ff047e24 */ /* 0x003fe2000f8e00ff */
[----:B------:R0:W1:Y:S01]  /*1350*/  LDC.64 R14, c[0x4][R0] ;  /* 0x01000000000e7b82 */ /* 0x0000620000000a00 */
[----:B------:R-:W-:Y:S01]  /*1360*/  IMAD.U32 R5, RZ, RZ, UR5 ;  /* 0x00000005ff057e24 */ /* 0x000fe2000f8e00ff */
[----:B------:R-:W-:Y:S01]  /*1370*/  ULDC.64 UR4, c[0x4][0x70] ;  /* 0x01001c0000047ab9 */ /* 0x000fe20000000a00 */
[----:B------:R-:W-:Y:S02]  /*1380*/  IMAD.U32 R10, RZ, RZ, UR6 ;  /* 0x00000006ff0a7e24 */ /* 0x000fe4000f8e00ff */
[----:B------:R-:W-:Y:S02]  /*1390*/  IMAD.U32 R6, RZ, RZ, UR4 ;  /* 0x00000004ff067e24 */ /* 0x000fe4000f8e00ff */
[----:B------:R-:W-:-:S02]  /*13a0*/  IMAD.U32 R7, RZ, RZ, UR5 ;  /* 0x00000005ff077e24 */ /* 0x000fc4000f8e00ff */
[----:B------:R-:W-:Y:S02]  /*13b0*/  IMAD.U32 R11, RZ, RZ, UR7 ;  /* 0x00000007ff0b7e24 */ /* 0x000fe4000f8e00ff */
[----:B------:R-:W-:Y:S02]  /*13c0*/  IMAD.MOV.U32 R8, RZ, RZ, 0x1e1 ;  /* 0x000001e1ff087424 */ /* 0x000fe400078e00ff */
[----:B------:R-:W-:Y:S02]  /*13d0*/  IMAD.MOV.U32 R12, RZ, RZ, 0x1 ;  /* 0x00000001ff0c7424 */ /* 0x000fe400078e00ff */
[----:B0-----:R-:W-:-:S07]  /*13e0*/  IMAD.MOV.U32 R13, RZ, RZ, RZ ;  /* 0x000000ffff0d7224 */ /* 0x001fce00078e00ff */
[----:B------:R-:W-:-:S07]  /*13f0*/  LEPC R20, `(.L_x_17) ;  /* 0x000000001014794e */ /* 0x000fce0000000000 */
[----:B-12--5:R-:W-:Y:S05]  /*1400*/  CALL.ABS.NOINC R14 ;  /* 0x000000000e007343 */ /* 0x026fea0003c00000 */
.L_x_17:
[----:B------:R-:W-:-:S04]  /*1410*/  LOP3.LUT R0, R19, 0x1, RZ, 0xfc, !PT ;  /* 0x0000000113007812 */ /* 0x000fc800078efcff */
[----:B------:R-:W-:-:S13]  /*1420*/  ISETP.NE.AND P0, PT, R0, 0x3, PT ;  /* 0x000000030000780c */ /* 0x000fda0003f05270 */
[----:B------:R-:W-:Y:S05]  /*1430*/  @!P0 BRA `(.L_x_18) ;  /* 0x0000000000048947 */ /* 0x000fea0003800000 */
[----:B------:R-:W-:Y:S01]  /*1440*/  BPT.TRAP 0x1 ;  /* 0x000000040000795c */ /* 0x000fe20000300000 */
.L_x_18:
[----:B------:R-:W3:Y:S01]  /*1450*/  S2UR UR5, SR_CgaCtaId ;  /* 0x00000000000579c3 */ /* 0x000ee20000008800 */
[----:B------:R-:W-:Y:S01]  /*1460*/  UMOV UR4, 0x400 ;  /* 0x0000040000047882 */ /* 0x000fe20000000000 */
[----:B------:R-:W-:Y:S02]  /*1470*/  IMAD.U32 R0, RZ, RZ, UR38 ;  /* 0x00000026ff007e24 */ /* 0x000fe4000f8e00ff */
[----:B------:R-:W-:-:S03]  /*1480*/  IMAD.U32 R3, RZ, RZ, UR39 ;  /* 0x00000027ff037e24 */ /* 0x000fc6000f8e00ff */
[----:B------:R-:W-:Y:S01]  /*1490*/  SHF.L.U32 R0, R0, 0x1f, RZ ;  /* 0x0000001f00007819 */ /* 0x000fe200000006ff */
[----:B---3--:R-:W-:-:S06]  /*14a0*/  ULEA UR4, UR5, UR4, 0x18 ;  /* 0x0000000405047291 */ /* 0x008fcc000f8ec03f */
[----:B------:R-:W-:-:S04]  /*14b0*/  IMAD.U32 R6, RZ, RZ, UR4 ;  /* 0x00000004ff067e24 */ /* 0x000fc8000f8e00ff */
[----:B------:R-:W-:-:S04]  /*14c0*/  IMAD R3, R3, 0x8, R6 ;  /* 0x0000000803037824 */ /* 0x000fc800078e0206 */
[----:B------:R3:W4:Y:S01]  /*14d0*/  SYNCS.PHASECHK.TRANS64.TRYWAIT P1, [R3+URZ], R0 ;  /* 0x00000000030075a7 */ /* 0x000722000802017f */
[----:B------:R-:W-:Y:S05]  /*14e0*/  @!P0 BRA `(.L_x_19) ;  /* 0x0000000000048947 */ /* 0x000fea0003800000 */
[----:B------:R-:W-:Y:S01]  /*14f0*/  BPT.TRAP 0x1 ;  /* 0x000000040000795c */ /* 0x000fe20000300000 */
.L_x_19:
[----:B----4-:R-:W-:Y:S05]  /*1500*/  @P1 BRA `(.L_x_20) ;  /* 0x0000000000081947 */ /* 0x010fea0003800000 */
[----:B------:R-:W4:Y:S02]  /*1510*/  SYNCS.PHASECHK.TRANS64.TRYWAIT P1, [R3+URZ], R0 ;  /* 0x00000000030075a7 */ /* 0x000f24000802017f */
[----:B----4-:R-:W-:Y:S05]  /*1520*/  @!P1 BRA `(.L_x_21) ;  /* 0x0000008c00789947 */ /* 0x010fea0003800000 */
.L_x_20:
[----:B------:R-:W-:-:S04]  /*1530*/  UISETP.LT.AND UP0, UPT, UR40, 0x1, UPT ;  /* 0x000000012800788c */ /* 0x000fc8000bf01270 */
[----:B------:R-:W-:-:S06]  /*1540*/  USEL UR4, UR40, 0x1, UP0 ;  /* 0x0000000128047887 */ /* 0x000fcc0008000000 */
[----:B---34-:R-:W-:Y:S01]  /*1550*/  IMAD.U32 R0, RZ, RZ, UR4 ;  /* 0x00000004ff007e24 */ /* 0x018fe2000f8e00ff */
[----:B------:R-:W-:Y:S05]  /*1560*/  WARPSYNC.ALL ;  /* 0x0000000000007948 */ /* 0x000fea0003800000 */
[----:B------:R-:W-:-:S04]  /*1570*/  IADD3 R0, -R0, UR40, RZ ;  /* 0x0000002800007c10 */ /* 0x000fc8000fffe1ff */
[----:B------:R-:W-:Y:S02]  /*1580*/  ISETP.GE.AND P1, PT, R0, 0x1, PT ;  /* 0x000000010000780c */ /* 0x000fe40003f26270 */
[----:B------:R-:W-:Y:S01]  /*1590*/  R2UR UR4, R6 ;  /* 0x00000000060472ca */ /* 0x000fe200000e0000 */
[----:B------:R-:W-:Y:S01]  /*15a0*/  ULEA UR5, UR39, UR41, 0xb ;  /* 0x0000002927057291 */ /* 0x000fe2000f8e583f */
[----:B------:R-:W-:Y:S01]  /*15b0*/  WARPGROUP.ARRIVE ;  /* 0x00000000000079c5 */ /* 0x000fe20000000000 */
[----:B------:R-:W-:Y:S01]  /*15c0*/  UMOV UR9, 0x40000040 ;  /* 0x4000004000097882 */ /* 0x000fe20000000000 */
[----:B------:R-:W-:-:S04]  /*15d0*/  UMOV UR11, 0x40000040 ;  /* 0x40000040000b7882 */ /* 0x000fc80000000000 */
[----:B------:R-:W-:-:S05]  /*15e0*/  UMOV UR8, UR5 ;  /* 0x0000000500087c82 */ /* 0x000fca0008000000 */
[----:B------:R-:W-:-:S04]  /*15f0*/  UIADD3 UR4, UR4, 0x20100, URZ ;  /* 0x0002010004047890 */ /* 0x000fc8000fffe03f */
[----:B------:R-:W-:-:S04]  /*1600*/  USHF.R.U32.HI UR4, URZ, 0x4, UR4 ;  /* 0x000000043f047899 */ /* 0x000fc80008011604 */
[----:B------:R-:W-:-:S04]  /*1610*/  ULOP3.LUT UR4, UR4, 0x3fff, URZ, 0xc0, !UPT ;  /* 0x00003fff04047892 */ /* 0x000fc8000f8ec03f */
[----:B------:R-:W-:-:S04]  /*1620*/  ULOP3.LUT UR4, UR4, 0x10000, URZ, 0xfc, !UPT ;  /* 0x0001000004047892 */ /* 0x000fc8000f8efc3f */
[----:B------:R-:W-:-:S07]  /*1630*/  ULEA UR6, UR39, UR4, 0xa ;  /* 0x0000000427067291 */ /* 0x000fce000f8e503f */
[----:B------:R-:W-:Y:S02]  /*1640*/  UMOV UR10, UR6 ;  /* 0x00000006000a7c82 */ /* 0x000fe40008000000 */
[----:B------:R-:W-:Y:S01]  /*1650*/  IGMMA.64x128x32.S8.S8 R88, gdesc[UR8], RZ, !UPT, gsb0 ;  /* 0x03600000085879f1 */ /* 0x000fe2000c0410ff */
[----:B------:R-:W-:Y:S01]  /*1660*/  UIADD3 UR8, UR5, 0x400, URZ ;  /* 0x0000040005087890 */ /* 0x000fe2000fffe03f */
[----:B------:R-:W-:Y:S01]  /*1670*/  UMOV UR9, 0x40000040 ;  /* 0x4000004000097882 */ /* 0x000fe20000000000 */
[----:B------:R-:W-:Y:S02]  /*1680*/  WARPGROUP.DEPBAR.LE gsb0, 0x0 ;  /* 0x00008000000079c5 */ /* 0x000fe40000010000 */
[----:B------:R-:W-:-:S06]  /*1690*/  WARPGROUP.ARRIVE ;  /* 0x00000000000079c5 */ /* 0x000fcc0000000000 */
[----:B------:R-:W-:Y:S01]  /*16a0*/  IGMMA.64x128x32.S8.S8 R24, gdesc[UR8], RZ, !UPT, gsb0 ;  /* 0x03600000081879f1 */ /* 0x000fe2000c0410ff */
[----:B------:R-:W-:Y:S02]  /*16b0*/  UIADD3 UR8, UR5, 0x2, URZ ;  /* 0x0000000205087890 */ /* 0x000fe4000fffe03f */
[----:B------:R-:W-:Y:S01]  /*16c0*/  UIADD3 UR10, UR6, 0x2, URZ ;  /* 0x00000002060a7890 */ /* 0x000fe2000fffe03f */
[----:B------:R-:W-:Y:S01]  /*16d0*/  UMOV UR9, 0x40000040 ;  /* 0x4000004000097882 */ /* 0x000fe20000000000 */
[----:B------:R-:W-:Y:S01]  /*16e0*/  UMOV UR11, 0x40000040 ;  /* 0x40000040000b7882 */ /* 0x000fe20000000000 */
[----:B------:R-:W-:Y:S02]  /*16f0*/  WARPGROUP.DEPBAR.LE gsb0, 0x0 ;  /* 0x00008000000079c5 */ /* 0x000fe40000010000 */
[----:B------:R-:W-:-:S06]  /*1700*/  WARPGROUP.ARRIVE ;  /* 0x00000000000079c5 */ /* 0x000fcc0000000000 */
[----:B------:R-:W-:Y:S01]  /*1710*/  IGMMA.64x128x32.S8.S8 R88, gdesc[UR8], R88, gsb0 ;  /* 0x03600000085879f1 */ /* 0x000fe20008041058 */
[----:B------:R-:W-:Y:S01]  /*1720*/  UIADD3 UR8, UR5, 0x402, URZ ;  /* 0x0000040205087890 */ /* 0x000fe2000fffe03f */
[----:B------:R-:W-:Y:S01]  /*1730*/  UMOV UR9, 0x40000040 ;  /* 0x4000004000097882 */ /* 0x000fe20000000000 */
[----:B------:R-:W-:Y:S02]  /*1740*/  WARPGROUP.DEPBAR.LE gsb0, 0x0 ;  /* 0x00008000000079c5 */ /* 0x000fe40000010000 */
[----:B------:R-:W-:-:S06]  /*1750*/  WARPGROUP.ARRIVE ;  /* 0x00000000000079c5 */ /* 0x000fcc0000000000 */
[----:B------:R-:W-:Y:S01]  /*1760*/  IGMMA.64x128x32.S8.S8 R24, gdesc[UR8], R24, gsb0 ;  /* 0x03600000081879f1 */ /* 0x000fe20008041018 */
        /* <DEDUP_REMOVED lines=23> */
[----:B------:R-:W-:Y:S03]  /*18e0*/  IGMMA.64x128x32.S8.S8 R24, gdesc[UR8], R24, gsb0 ;  /* 0x03600000081879f1 */ /* 0x000fe60008041018 */
[----:B------:R-:W-:Y:S02]  /*18f0*/  WARPGROUP.DEPBAR.LE gsb0, 0x0 ;  /* 0x00008000000079c5 */ /* 0x000fe40000010000 */
[----:B------:R-:W-:Y:S05]  /*1900*/  @!P1 BRA `(.L_x_22) ;  /* 0x0000000400749947 */ /* 0x000fea0003800000 */
[----:B------:R-:W-:Y:S02]  /*1910*/  UIADD3 UR5, UR39, 0x1, URZ ;  /* 0x0000000127057890 */ /* 0x000fe4000fffe03f */
[----:B------:R-:W-:Y:S02]  /*1920*/  IMAD.U32 R3, RZ, RZ, UR39 ;  /* 0x00000027ff037e24 */ /* 0x000fe4000f8e00ff */
[----:B------:R-:W-:-:S04]  /*1930*/  UISETP.NE.AND UP0, UPT, UR5, 0x4, UPT ;  /* 0x000000040500788c */ /* 0x000fc8000bf05270 */
[----:B------:R-:W-:Y:S02]  /*1940*/  USEL UR6, URZ, 0x1, UP0 ;  /* 0x000000013f067887 */ /* 0x000fe40008000000 */
[----:B------:R-:W-:Y:S02]  /*1950*/  USEL UR5, UR5, URZ, UP0 ;  /* 0x0000003f05057287 */ /* 0x000fe40008000000 */
[----:B------:R-:W-:-:S06]  /*1960*/  ULOP3.LUT UR6, UR38, UR6, URZ, 0x3c, !UPT ;  /* 0x0000000626067292 */ /* 0x000fcc000f8e3c3f */
[----:B------:R-:W-:-:S07]  /*1970*/  IMAD.U32 R7, RZ, RZ, UR6 ;  /* 0x00000006ff077e24 */ /* 0x000fce000f8e00ff */
.L_x_29:
[----:B------:R-:W-:Y:S05]  /*1980*/  @!P0 BRA `(.L_x_23) ;  /* 0x0000000000048947 */ /* 0x000fea0003800000 */
[----:B------:R-:W-:Y:S01]  /*1990*/  BPT.TRAP 0x1 ;  /* 0x000000040000795c */ /* 0x000fe20000300000 */
.L_x_23:
[----:B------:R-:W3:Y:S01]  /*19a0*/  S2UR UR7, SR_CgaCtaId ;  /* 0x00000000000779c3 */ /* 0x000ee20000008800 */
[----:B------:R-:W-:Y:S01]  /*19b0*/  UMOV UR6, 0x400 ;  /* 0x0000040000067882 */ /* 0x000fe20000000000 */
[----:B01----:R-:W-:Y:S01]  /*19c0*/  IMAD.U32 R5, RZ, RZ, UR5 ;  /* 0x00000005ff057e24 */ /* 0x003fe2000f8e00ff */
[----:B------:R-:W-:Y:S01]  /*19d0*/  SHF.L.U32 R4, R7, 0x1f, RZ ;  /* 0x0000001f07047819 */ /* 0x000fe200000006ff */
[----:B---3--:R-:W-:-:S06]  /*19e0*/  ULEA UR6, UR7, UR6, 0x18 ;  /* 0x0000000607067291 */ /* 0x008fcc000f8ec03f */
[----:B------:R-:W-:-:S04]  /*19f0*/  IMAD.U32 R6, RZ, RZ, UR6 ;  /* 0x00000006ff067e24 */ /* 0x000fc8000f8e00ff */
[----:B------:R-:W-:-:S04]  /*1a00*/  IMAD R5, R5, 0x8, R6 ;  /* 0x0000000805057824 */ /* 0x000fc800078e0206 */
[----:B------:R0:W1:Y:S01]  /*1a10*/  SYNCS.PHASECHK.TRANS64.TRYWAIT P1, [R5+URZ], R4 ;  /* 0x00000004050075a7 */ /* 0x000062000802017f */
[----:B------:R-:W-:Y:S05]  /*1a20*/  @!P0 BRA `(.L_x_24) ;  /* 0x0000000000048947 */ /* 0x000fea0003800000 */
[----:B------:R-:W-:Y:S01]  /*1a30*/  BPT.TRAP 0x1 ;  /* 0x000000040000795c */ /* 0x000fe20000300000 */
.L_x_24:
[----:B-1----:R-:W-:Y:S05]  /*1a40*/  @P1 BRA `(.L_x_25) ;  /* 0x0000000000081947 */ /* 0x002fea0003800000 */
[----:B------:R-:W1:Y:S02]  /*1a50*/  SYNCS.PHASECHK.TRANS64.TRYWAIT P1, [R5+URZ], R4 ;  /* 0x00000004050075a7 */ /* 0x000e64000802017f */
[----:B-1----:R-:W-:Y:S05]  /*1a60*/  @!P1 BRA `(.L_x_26) ;  /* 0x00000088003c9947 */ /* 0x002fea0003800000 */
.L_x_25:
[----:B------:R-:W-:Y:S01]  /*1a70*/  ULEA UR6, UR5, UR41, 0xb ;  /* 0x0000002905067291 */ /* 0x000fe2000f8e583f */
[----:B------:R-:W-:Y:S01]  /*1a80*/  WARPGROUP.ARRIVE ;  /* 0x00000000000079c5 */ /* 0x000fe20000000000 */
[----:B------:R-:W-:Y:S01]  /*1a90*/  ULEA UR7, UR5, UR4, 0xa ;  /* 0x0000000405077291 */ /* 0x000fe2000f8e503f */
[----:B------:R-:W-:Y:S01]  /*1aa0*/  UMOV UR9, 0x40000040 ;  /* 0x4000004000097882 */ /* 0x000fe20000000000 */
[----:B------:R-:W-:-:S03]  /*1ab0*/  UMOV UR11, 0x40000040 ;  /* 0x40000040000b7882 */ /* 0x000fc60000000000 */
[----:B------:R-:W-:Y:S02]  /*1ac0*/  UMOV UR8, UR6 ;  /* 0x0000000600087c82 */ /* 0x000fe40008000000 */
[----:B------:R-:W-:Y:S02]  /*1ad0*/  UMOV UR10, UR7 ;  /* 0x00000007000a7c82 */ /* 0x000fe40008000000 */
        /* <DEDUP_REMOVED lines=44> */
[----:B------:R-:W-:Y:S01]  /*1da0*/  BPT.TRAP 0x1 ;  /* 0x000000040000795c */ /* 0x000fe20000300000 */
.L_x_27:
[----:B------:R-:W-:-:S13]  /*1db0*/  ISETP.NE.AND P1, PT, R23, RZ, PT ;  /* 0x000000ff1700720c */ /* 0x000fda0003f25270 */
[----:B01----:R-:W-:-:S04]  /*1dc0*/  @P1 IMAD R4, R3, 0x8, R6 ;  /* 0x0000000803041824 */ /* 0x003fc800078e0206 */
[----:B------:R-:W-:-:S05]  /*1dd0*/  @P1 VIADD R5, R4, 0x20 ;  /* 0x0000002004051836 */ /* 0x000fca0000000000 */
[----:B------:R-:W-:-:S04]  /*1de0*/  @P1 PRMT R5, R152, 0x654, R5 ;  /* 0x0000065498051816 */ /* 0x000fc80000000005 */
[----:B------:R0:W-:Y:S01]  /*1df0*/  @P1 SYNCS.ARRIVE.TRANS64.RED.A1T0 RZ, [R5+URZ], RZ ;  /* 0x000000ff05ff19a7 */ /* 0x0001e2000810043f */
[----:B------:R-:W-:-:S13]  /*1e00*/  ISETP.GT.U32.AND P1, PT, R19, 0x1, PT ;  /* 0x000000011300780c */ /* 0x000fda0003f24070 */
[----:B0-----:R-:W-:Y:S05]  /*1e10*/  @P1 BRA `(.L_x_28) ;  /* 0x0000000000041947 */ /* 0x001fea0003800000 */
[----:B------:R-:W-:Y:S01]  /*1e20*/  BPT.TRAP 0x1 ;  /* 0x000000040000795c */ /* 0x000fe20000300000 */
.L_x_28:
[----:B------:R-:W-:Y:S01]  /*1e30*/  UIADD3 UR5, UR5, 0x1, URZ ;  /* 0x0000000105057890 */ /* 0x000fe2000fffe03f */
[C---:B------:R-:W-:Y:S01]  /*1e40*/  ISETP.GT.AND P2, PT, R0.reuse, 0x1, PT ;  /* 0x000000010000780c */ /* 0x040fe20003f44270 */
[----:B------:R-:W-:Y:S02]  /*1e50*/  VIADD R3, R3, 0x1 ;  /* 0x0000000103037836 */ /* 0x000fe40000000000 */
[----:B------:R-:W-:Y:S01]  /*1e60*/  UISETP.NE.AND UP0, UPT, UR5, 0x4, UPT ;  /* 0x000000040500788c */ /* 0x000fe2000bf05270 */
[----:B------:R-:W-:Y:S02]  /*1e70*/  VIADD R0, R0, 0xffffffff ;  /* 0xffffffff00007836 */ /* 0x000fe40000000000 */
[C---:B------:R-:W-:Y:S01]  /*1e80*/  ISETP.NE.AND P1, PT, R3.reuse, 0x4, PT ;  /* 0x000000040300780c */ /* 0x040fe20003f25270 */
[----:B------:R-:W-:Y:S02]  /*1e90*/  USEL UR6, URZ, 0x1, UP0 ;  /* 0x000000013f067887 */ /* 0x000fe40008000000 */
[----:B------:R-:W-:Y:S01]  /*1ea0*/  USEL UR5, UR5, URZ, UP0 ;  /* 0x0000003f05057287 */ /* 0x000fe20008000000 */
[----:B------:R-:W-:-:S03]  /*1eb0*/  SEL R3, R3, RZ, P1 ;  /* 0x000000ff03037207 */ /* 0x000fc60000800000 */
[----:B------:R-:W-:Y:S01]  /*1ec0*/  LOP3.LUT R7, R7, UR6, RZ, 0x3c, !PT ;  /* 0x0000000607077c12 */ /* 0x000fe2000f8e3cff */
[----:B------:R-:W-:Y:S07]  /*1ed0*/  @P2 BRA `(.L_x_29) ;  /* 0xfffffff800a82947 */ /* 0x000fee000383ffff */
.L_x_22:
[----:B------:R-:W3:Y:S02]  /*1ee0*/  LDC R0, c[0x0][0x28c] ;  /* 0x0000a300ff007b82 */ /* 0x000ee40000000800 */
[----:B---3--:R-:W-:-:S13]  /*1ef0*/  ISETP.GE.AND P1, PT, R0, 0x1, PT ;  /* 0x000000010000780c */ /* 0x008fda0003f26270 */
[----:B------:R-:W-:Y:S05]  /*1f00*/  @!P1 BRA `(.L_x_30) ;  /* 0x0000000000409947 */ /* 0x000fea0003800000 */
[----:B------:R-:W-:Y:S05]  /*1f10*/  @!P0 BRA `(.L_x_31) ;  /* 0x0000000000048947 */ /* 0x000fea0003800000 */
[----:B------:R-:W-:Y:S01]  /*1f20*/  BPT.TRAP 0x1 ;  /* 0x000000040000795c */ /* 0x000fe20000300000 */
.L_x_31:
[----:B------:R-:W-:Y:S01]  /*1f30*/  ISETP.NE.AND P0, PT, R23, RZ, PT ;  /* 0x000000ff1700720c */ /* 0x000fe20003f05270 */
[----:B------:R-:W-:-:S12]  /*1f40*/  UISETP.LT.AND UP1, UPT, UR40, 0x1, UPT ;  /* 0x000000012800788c */ /* 0x000fd8000bf21270 */
[----:B------:R-:W-:-:S05]  /*1f50*/  VOTEU.ANY UP0, P0 ;  /* 0x00000000003f7886 */ /* 0x000fca0000000100 */
[----:B------:R-:W-:-:S04]  /*1f60*/  @UP0 USEL UR4, UR40, 0x1, UP1 ;  /* 0x0000000128040887 */ /* 0x000fc80008800000 */
[----:B------:R-:W-:-:S06]  /*1f70*/  @UP0 UIADD3 UR4, UR39, UR40, -UR4 ;  /* 0x0000002827040290 */ /* 0x000fcc000fffe804 */
[----:B------:R-:W-:-:S04]  /*1f80*/  IMAD.U32 R0, RZ, RZ, UR4 ;  /* 0x00000004ff007e24 */ /* 0x000fc8000f8e00ff */
[----:B------:R-:W-:-:S05]  /*1f90*/  @P0 IMAD.SHL.U32 R0, R0, 0x8, RZ ;  /* 0x0000000800000824 */ /* 0x000fca00078e00ff */
[----:B------:R-:W-:-:S04]  /*1fa0*/  @P0 LOP3.LUT R0, R0, 0x18, RZ, 0xc0, !PT ;  /* 0x0000001800000812 */ /* 0x000fc800078ec0ff */
[----:B------:R-:W-:-:S04]  /*1fb0*/  @P0 IADD3 R3, R6, 0x20, R0 ;  /* 0x0000002006030810 */ /* 0x000fc80007ffe000 */
[----:B------:R-:W-:-:S04]  /*1fc0*/  @P0 PRMT R3, R152, 0x654, R3 ;  /* 0x0000065498030816 */ /* 0x000fc80000000003 */
[----:B------:R3:W-:Y:S01]  /*1fd0*/  @P0 SYNCS.ARRIVE.TRANS64.RED.A1T0 RZ, [R3+URZ], RZ ;  /* 0x000000ff03ff09a7 */ /* 0x0007e2000810043f */
[----:B------:R-:W-:-:S13]  /*1fe0*/  ISETP.GT.U32.AND P0, PT, R19, 0x1, PT ;  /* 0x000000011300780c */ /* 0x000fda0003f04070 */
[----:B---3--:R-:W-:Y:S05]  /*1ff0*/  @P0 BRA `(.L_x_30) ;  /* 0x0000000000040947 */ /* 0x008fea0003800000 */
[----:B------:R-:W-:Y:S01]  /*2000*/  BPT.TRAP 0x1 ;  /* 0x000000040000795c */ /* 0x000fe20000300000 */
.L_x_30:
[----:B------:R-:W3:Y:S01]  /*2010*/  LDC R6, c[0x0][0x288] ;  /* 0x0000a200ff067b82 */ /* 0x000ee20000000800 */
[--C-:B------:R-:W-:Y:S01]  /*2020*/  SHF.R.U32.HI R0, RZ, 0x2, R18.reuse ;  /* 0x00000002ff007819 */ /* 0x100fe20000011612 */
[----:B------:R-:W-:Y:S01]  /*2030*/  UIADD3 UR39, UR40, UR39, URZ ;  /* 0x0000002728277290 */ /* 0x000fe2000fffe03f */
[----:B01----:R-:W-:Y:S01]  /*2040*/  SHF.R.U32.HI R5, RZ, 0x7, R18 ;  /* 0x00000007ff057819 */ /* 0x003fe20000011612 */
[----:B------:R-:W-:Y:S01]  /*2050*/  IMAD.SHL.U32 R9, R153, 0x80, RZ ;  /* 0x0000008099097824 */ /* 0x000fe200078e00ff */
[----:B------:R-:W-:Y:S01]  /*2060*/  LOP3.LUT R3, R0, 0x7, RZ, 0xc0, !PT ;  /* 0x0000000700037812 */ /* 0x000fe200078ec0ff */
[----:B------:R-:W-:Y:S01]  /*2070*/  USHF.R.U32.HI UR4, URZ, 0x2, UR39 ;  /* 0x000000023f047899 */ /* 0x000fe20008011627 */
[----:B------:R-:W-:Y:S01]  /*2080*/  LOP3.LUT R4, R18, 0x60, RZ, 0xc0, !PT ;  /* 0x0000006012047812 */ /* 0x000fe200078ec0ff */
[----:B------:R-:W-:Y:S01]  /*2090*/  IMAD.SHL.U32 R11, R154, 0x100, RZ ;  /* 0x000001009a0b7824 */ /* 0x000fe200078e00ff */
[----:B------:R-:W-:Y:S01]  /*20a0*/  LOP3.LUT R0, R5, 0x1, RZ, 0xc0, !PT ;  /* 0x0000000105007812 */ /* 0x000fe200078ec0ff */
[----:B------:R-:W-:Y:S01]  /*20b0*/  ULOP3.LUT UR4, UR4, 0x1, URZ, 0xc0, !UPT ;  /* 0x0000000104047892 */ /* 0x000fe2000f8ec03f */
[----:B------:R-:W-:Y:S01]  /*20c0*/  SHF.R.U32.HI R8, RZ, 0x1, R4 ;  /* 0x00000001ff087819 */ /* 0x000fe20000011604 */
[----:B------:R-:W-:Y:S01]  /*20d0*/  IMAD.SHL.U32 R14, R18, 0x2, RZ ;  /* 0x00000002120e7824 */ /* 0x000fe200078e00ff */
[----:B------:R-:W-:Y:S01]  /*20e0*/  ULDC UR8, c[0x0][0x284] ;  /* 0x0000a10000087ab9 */ /* 0x000fe20000000800 */
[----:B------:R-:W-:Y:S01]  /*20f0*/  IMAD.SHL.U32 R4, R0, 0x40, RZ ;  /* 0x0000004000047824 */ /* 0x000fe200078e00ff */
[----:B------:R-:W-:Y:S01]  /*2100*/  UISETP.GT.U32.AND UP1, UPT, UR39, 0x3, UPT ;  /* 0x000000032700788c */ /* 0x000fe2000bf24070 */
[--C-:B------:R-:W-:Y:S01]  /*2110*/  IADD3 R5, RZ, -R8, -R3.reuse ;  /* 0x80000008ff057210 */ /* 0x100fe20007ffe803 */
[----:B------:R-:W-:Y:S01]  /*2120*/  UISETP.NE.U32.AND UP0, UPT, UR4, 0x1, UPT ;  /* 0x000000010400788c */ /* 0x000fe2000bf05070 */
[----:B------:R-:W-:Y:S01]  /*2130*/  SHF.R.S32.HI R162, RZ, 0x1f, R22 ;  /* 0x0000001fffa27819 */ /* 0x000fe20000011416 */
[----:B------:R-:W-:Y:S01]  /*2140*/  ULDC.64 UR6, c[0x0][0x5d0] ;  /* 0x0001740000067ab9 */ /* 0x000fe20000000a00 */
[----:B------:R-:W-:Y:S01]  /*2150*/  LOP3.LUT R3, R4, 0x40, R3, 0xe2, !PT ;  /* 0x0000004004037812 */ /* 0x000fe200078ee203 */
[----:B------:R-:W-:Y:S01]  /*2160*/  UISETP.LT.U32.AND UP1, UPT, UR40, 0x4, UP1 ;  /* 0x000000042800788c */ /* 0x000fe20008f21070 */
[C---:B------:R-:W-:Y:S01]  /*2170*/  LOP3.LUT R14, R9.reuse, 0x6, R14, 0xf8, !PT ;  /* 0x00000006090e7812 */ /* 0x040fe200078ef80e */
[----:B------:R-:W-:Y:S01]  /*2180*/  UISETP.GT.U32.AND UP0, UPT, UR40, 0x3, !UP0 ;  /* 0x000000032800788c */ /* 0x000fe2000c704070 */
[----:B---3--:R-:W-:Y:S01]  /*2190*/  ISETP.GE.AND P0, PT, R9, R6, PT ;  /* 0x000000060900720c */ /* 0x008fe20003f06270 */
[----:B------:R-:W-:Y:S01]  /*21a0*/  IMAD R7, R162, UR6, RZ ;  /* 0x00000006a2077c24 */ /* 0x000fe2000f8e02ff */
[----:B------:R-:W-:Y:S01]  /*21b0*/  LOP3.LUT R4, R18, 0x3, RZ, 0xc0, !PT ;  /* 0x0000000312047812 */ /* 0x000fe200078ec0ff */
[----:B------:R-:W-:Y:S01]  /*21c0*/  IMAD R0, R0, -0x40, R5 ;  /* 0xffffffc000007824 */ /* 0x000fe200078e0205 */
[C---:B------:R-:W-:Y:S01]  /*21d0*/  ISETP.GE.OR P0, PT, R11.reuse, UR8, P0 ;  /* 0x000000080b007c0c */ /* 0x040fe20008706670 */
[----:B------:R-:W-:Y:S01]  /*21e0*/  USEL UR5, URZ, 0x1, !UP1 ;  /* 0x000000013f057887 */ /* 0x000fe2000c800000 */
[----:B------:R-:W-:Y:S01]  /*21f0*/  SHF.R.S32.HI R15, RZ, 0x1f, R14 ;  /* 0x0000001fff0f7819 */ /* 0x000fe2000001140e */
[----:B------:R-:W-:Y:S01]  /*2200*/  IMAD R10, R4, -0x2, R6 ;  /* 0xfffffffe040a7824 */ /* 0x000fe200078e0206 */
[----:B------:R-:W-:Y:S01]  /*2210*/  USEL UR4, URZ, 0x1, !UP0 ;  /* 0x000000013f047887 */ /* 0x000fe2000c000000 */
[----:B------:R-:W-:Y:S01]  /*2220*/  IMAD.WIDE R4, R154, 0x100, RZ ;  /* 0x000001009a047825 */ /* 0x000fe200078e02ff */
[----:B------:R-:W-:Y:S01]  /*2230*/  ULOP3.LUT UR39, UR39, 0x3, URZ, 0xc0, !UPT ;  /* 0x0000000327277892 */ /* 0x000fe2000f8ec03f */
[----:B------:R-:W-:Y:S01]  /*2240*/  IADD3 R0, -R11, UR8, R0 ;  /* 0x000000080b007c10 */ /* 0x000fe2000fffe100 */
[----:B------:R-:W-:Y:S01]  /*2250*/  ULOP3.LUT UR38, UR4, UR38, UR5, 0x96, !UPT ;  /* 0x0000002604267292 */ /* 0x000fe2000f8e9605 */
[----:B------:R-:W-:Y:S01]  /*2260*/  IMAD R13, R22, UR7, R7 ;  /* 0x00000007160d7c24 */ /* 0x000fe2000f8e0207 */
[----:B------:R-:W-:Y:S01]  /*2270*/  LOP3.LUT R153, R4, R3, R8, 0xfe, !PT ;  /* 0x0000000304997212 */ /* 0x000fe200078efe08 */
[----:B------:R-:W-:-:S04]  /*2280*/  IMAD.WIDE.U32 R6, R22, UR6, R14 ;  /* 0x0000000616067c25 */ /* 0x000fc8000f8e000e */
[----:B------:R-:W-:Y:S02]  /*2290*/  IMAD.IADD R7, R7, 0x1, R13 ;  /* 0x0000000107077824 */ /* 0x000fe400078e020d */
[----:B------:R-:W-:Y:S02]  /*22a0*/  IMAD.IADD R3, R10, 0x1, -R9 ;  /* 0x000000010a037824 */ /* 0x000fe400078e0a09 */
[----:B------:R-:W-:Y:S01]  /*22b0*/  IMAD.MOV.U32 R154, RZ, RZ, -0x1 ;  /* 0xffffffffff9a7424 */ /* 0x000fe200078e00ff */
[----:B------:R-:W-:Y:S06]  /*22c0*/  @P0 BRA `(.L_x_32) ;  /* 0x0000006000f40947 */ /* 0x000fec0003800000 */
[----:B------:R-:W0:Y:S01]  /*22d0*/  LDC.64 R20, c[0x0][0x5c8] ;  /* 0x00017200ff147b82 */ /* 0x000e220000000a00 */
[----:B------:R-:W-:Y:S01]  /*22e0*/  ULDC.64 UR4, c[0x0][0x5c0] ;  /* 0x0001700000047ab9 */ /* 0x000fe20000000a00 */
[----:B------:R-:W-:Y:S01]  /*22f0*/  BSSY B0, `(.L_x_32) ;  /* 0x000063a000007945 */ /* 0x000fe20003800000 */
[-C--:B0-----:R-:W-:Y:S01]  /*2300*/  IMAD R8, R5, R20.reuse, RZ ;  /* 0x0000001405087224 */ /* 0x081fe200078e02ff */
[----:B------:R-:W-:Y:S01]  /*2310*/  SHF.L.U64.HI R13, R20, 0x3, R21 ;  /* 0x00000003140d7819 */ /* 0x000fe20000010215 */
[----:B------:R-:W-:-:S04]  /*2320*/  IMAD.WIDE.U32 R6, R153, R20, R6 ;  /* 0x0000001499067225 */ /* 0x000fc800078e0006 */
[----:B------:R-:W-:Y:S01]  /*2330*/  IMAD R9, R153, R21, R8 ;  /* 0x0000001599097224 */ /* 0x000fe200078e0208 */
[----:B------:R-:W-:Y:S01]  /*2340*/  IADD3 R160, P0, R6, UR4, RZ ;  /* 0x0000000406a07c10 */ /* 0x000fe2000ff1e0ff */
[C---:B------:R-:W-:Y:S02]  /*2350*/  IMAD.SHL.U32 R11, R20.reuse, 0x8, RZ ;  /* 0x00000008140b7824 */ /* 0x040fe400078e00ff */
[----:B------:R-:W-:Y:S01]  /*2360*/  IMAD.IADD R9, R7, 0x1, R9 ;  /* 0x0000000107097824 */ /* 0x000fe200078e0209 */
[-C--:B------:R-:W-:Y:S02]  /*2370*/  LEA R6, P2, R20, R160.reuse, 0x7 ;  /* 0x000000a014067211 */ /* 0x080fe400078438ff */
[----:B------:R-:W-:Y:S02]  /*2380*/  IADD3 R8, P1, R11, R160, RZ ;  /* 0x000000a00b087210 */ /* 0x000fe40007f3e0ff */
[----:B------:R-:W-:Y:S02]  /*2390*/  IADD3.X R161, R9, UR5, RZ, P0, !PT ;  /* 0x0000000509a17c10 */ /* 0x000fe400087fe4ff */
[----:B-----5:R-:W-:-:S02]  /*23a0*/  ISETP.NE.AND P0, PT, R156, RZ, PT ;  /* 0x000000ff9c00720c */ /* 0x020fc40003f05270 */
[----:B------:R-:W-:Y:S01]  /*23b0*/  LEA.HI.X R7, R20, R161, R21, 0x7, P2 ;  /* 0x000000a114077211 */ /* 0x000fe200010f3c15 */
[----:B------:R-:W-:Y:S01]  /*23c0*/  IMAD.X R9, R13, 0x1, R161, P1 ;  /* 0x000000010d097824 */ /* 0x000fe200008e06a1 */
[----:B------:R-:W-:-:S05]  /*23d0*/  IADD3 R10, P2, R11, R6, RZ ;  /* 0x000000060b0a7210 */ /* 0x000fca0007f5e0ff */
[----:B------:R-:W-:-:S04]  /*23e0*/  IMAD.X R11, R13, 0x1, R7, P2 ;  /* 0x000000010d0b7824 */ /* 0x000fc800010e0607 */
[----:B------:R-:W-:Y:S05]  /*23f0*/  @!P0 BRA `(.L_x_33) ;  /* 0x0000004800948947 */ /* 0x000fea0003800000 */
[----:B------:R-:W0:Y:S01]  /*2400*/  LDC.64 R158, c[0x0][0x5b0] ;  /* 0x00016c00ff9e7b82 */ /* 0x000e220000000a00 */
[----:B------:R-:W-:Y:S01]  /*2410*/  ULDC.64 UR4, c[0x0][0x5b8] ;  /* 0x00016e0000047ab9 */ /* 0x000fe20000000a00 */
[----:B------:R-:W-:Y:S01]  /*2420*/  ISETP.GE.AND P0, PT, R0, 0x1, PT ;  /* 0x000000010000780c */ /* 0x000fe20003f06270 */
[----:B------:R-:W-:Y:S01]  /*2430*/  IMAD R21, R162, UR4, RZ ;  /* 0x00000004a2157c24 */ /* 0x000fe2000f8e02ff */
[----:B------:R-:W-:Y:S01]  /*2440*/  BSSY B1, `(.L_x_34) ;  /* 0x0000010000017945 */ /* 0x000fe20003800000 */
[C---:B------:R-:W-:Y:S01]  /*2450*/  IMAD.WIDE.U32 R14, R22.reuse, UR4, R14 ;  /* 0x00000004160e7c25 */ /* 0x040fe2000f8e000e */
[----:B------:R-:W-:Y:S02]  /*2460*/  ISETP.LT.OR P3, PT, R3, 0x1, !P0 ;  /* 0x000000010300780c */ /* 0x000fe40004761670 */
[----:B------:R-:W1:Y:S01]  /*2470*/  LDC.64 R12, c[0x0][0x5a8] ;  /* 0x00016a00ff0c7b82 */ /* 0x000e620000000a00 */
[----:B------:R-:W-:Y:S02]  /*2480*/  IMAD R21, R22, UR5, R21 ;  /* 0x0000000516157c24 */ /* 0x000fe4000f8e0215 */
[----:B------:R-:W-:-:S02]  /*2490*/  IMAD.MOV.U32 R20, RZ, RZ, R14 ;  /* 0x000000ffff147224 */ /* 0x000fc400078e000e */
[----:B------:R-:W-:Y:S02]  /*24a0*/  IMAD.IADD R21, R15, 0x1, R21 ;  /* 0x000000010f157824 */ /* 0x000fe400078e0215 */
[-C--:B0-----:R-:W-:Y:S01]  /*24b0*/  IMAD R22, R5, R158.reuse, RZ ;  /* 0x0000009e05167224 */ /* 0x081fe200078e02ff */
[----:B------:R-:W-:Y:S01]  /*24c0*/  SHF.L.U64.HI R165, R158, 0x3, R159 ;  /* 0x000000039ea57819 */ /* 0x000fe2000001029f */
[----:B------:R-:W-:-:S04]  /*24d0*/  IMAD.WIDE.U32 R162, R153, R158, R20 ;  /* 0x0000009e99a27225 */ /* 0x000fc800078e0014 */
[----:B------:R-:W-:Y:S01]  /*24e0*/  IMAD R171, R153, R159, R22 ;  /* 0x0000009f99ab7224 */ /* 0x000fe200078e0216 */
[----:B-1----:R-:W-:Y:S01]  /*24f0*/  IADD3 R162, P1, R162, R12, RZ ;  /* 0x0000000ca2a27210 */ /* 0x002fe20007f3e0ff */
[----:B------:R-:W-:-:S03]  /*2500*/  IMAD.SHL.U32 R164, R158, 0x8, RZ ;  /* 0x000000089ea47824 */ /* 0x000fc600078e00ff */
[----:B------:R-:W-:Y:S01]  /*2510*/  IADD3.X R163, R13, R163, R171, P1, !PT ;  /* 0x000000a30da37210 */ /* 0x000fe20000ffe4ab */
[----:B------:R-:W-:Y:S08]  /*2520*/  @P3 BRA `(.L_x_35) ;  /* 0x0000000000043947 */ /* 0x000ff00003800000 */
[----:B--2---:R0:W5:Y:S02]  /*2530*/  LDG.E.U8 R157, desc[UR36][R162.64] ;  /* 0x00000024a29d7981 */ /* 0x004164000c1e1100 */
.L_x_35:
[----:B------:R-:W-:Y:S05]  /*2540*/  BSYNC B1 ;  /* 0x0000000000017941 */ /* 0x000fea0003800000 */
.L_x_34:
[----:B-----5:R-:W-:Y:S01]  /*2550*/  LOP3.LUT R22, R157, 0xffff, RZ, 0xc0, !PT ;  /* 0x0000ffff9d167812 */ /* 0x020fe200078ec0ff */
[----:B------:R-:W-:Y:S01]  /*2560*/  IMAD.WIDE.U32 R166, R153, R158, R164 ;  /* 0x0000009e99a67225 */ /* 0x000fe200078e00a4 */
[----:B------:R-:W-:Y:S01]  /*2570*/  ISETP.LT.OR P4, PT, R3, 0x2, !P0 ;  /* 0x000000020300780c */ /* 0x000fe20004781670 */
[----:B------:R-:W-:Y:S01]  /*2580*/  BSSY B1, `(.L_x_36) ;  /* 0x000000e000017945 */ /* 0x000fe20003800000 */
[----:B------:R-:W-:Y:S01]  /*2590*/  PRMT R169, R22, 0x8880, RZ ;  /* 0x0000888016a97816 */ /* 0x000fe200000000ff */
[----:B------:R-:W-:Y:S01]  /*25a0*/  IMAD.IADD R167, R171, 0x1, R167 ;  /* 0x00000001aba77824 */ /* 0x000fe200078e02a7 */
[----:B------:R-:W-:Y:S02]  /*25b0*/  IADD3 R166, P2, P5, R14, R12, R166 ;  /* 0x0000000c0ea67210 */ /* 0x000fe40007d5e0a6 */
[----:B------:R-:W-:Y:S01]  /*25c0*/  ISETP.GE.AND P1, PT, R0, 0x9, PT ;  /* 0x000000090000780c */ /* 0x000fe20003f26270 */
[----:B------:R-:W-:Y:S01]  /*25d0*/  IMAD R22, R169, R156, RZ ;  /* 0x0000009ca9167224 */ /* 0x000fe200078e02ff */
[----:B------:R-:W-:-:S02]  /*25e0*/  IADD3.X R167, R21, R13, R167, P2, P5 ;  /* 0x0000000d15a77210 */ /* 0x000fc400017ea4a7 */
[----:B------:R-:W-:Y:S01]  /*25f0*/  ISETP.LT.OR P2, PT, R3, 0x1, !P1 ;  /* 0x000000010300780c */ /* 0x000fe20004f41670 */
[----:B------:R-:W-:-:S05]  /*2600*/  @!P3 IMAD R169, R88, R155, R22 ;  /* 0x0000009b58a9b224 */ /* 0x000fca00078e0216 */
[----:B------:R1:W-:Y:S01]  /*2610*/  @!P3 STG.E.U8 desc[UR36][R160.64], R169 ;  /* 0x000000a9a000b986 */ /* 0x0003e2000c101124 */
[----:B------:R-:W-:Y:S06]  /*2620*/  @P4 BRA `(.L_x_37) ;  /* 0x00000000000c4947 */ /* 0x000fec0003800000 */
[----:B--2---:R-:W1:Y:S02]  /*2630*/  LDG.E.U8 R157, desc[UR36][R162.64+0x1] ;  /* 0x00000124a29d7981 */ /* 0x004e64000c1e1100 */
[----:B-1----:R-:W-:-:S05]  /*2640*/  PRMT R169, R157, 0x8880, RZ ;  /* 0x000088809da97816 */ /* 0x002fca00000000ff */
[----:B------:R-:W-:-:S07]  /*2650*/  IMAD R22, R169, R156, RZ ;  /* 0x0000009ca9167224 */ /* 0x000fce00078e02ff */
.L_x_37:
[----:B------:R-:W-:Y:S05]  /*2660*/  BSYNC B1 ;  /* 0x0000000000017941 */ /* 0x000fea0003800000 */
.L_x_36:
[----:B------:R-:W-:Y:S01]  /*2670*/  @!P4 IMAD R89, R89, R155, R22 ;  /* 0x0000009b5959c224 */ /* 0x000fe200078e0216 */
[----:B------:R-:W-:Y:S04]  /*2680*/  BSSY B1, `(.L_x_38) ;  /* 0x0000006000017945 */ /* 0x000fe80003800000 */
[----:B------:R3:W-:Y:S01]  /*2690*/  @!P4 STG.E.U8 desc[UR36][R160.64+0x1], R89 ;  /* 0x00000159a000c986 */ /* 0x0007e2000c101124 */
[----:B------:R-:W-:Y:S05]  /*26a0*/  @P2 BRA `(.L_x_39) ;  /* 0x00000000000c2947 */ /* 0x000fea0003800000 */
[----:B--2---:R-:W3:Y:S02]  /*26b0*/  LDG.E.U8 R157, desc[UR36][R166.64] ;  /* 0x00000024a69d7981 */ /* 0x004ee4000c1e1100 */
[----:B---3--:R-:W-:-:S05]  /*26c0*/  PRMT R89, R157, 0x8880, RZ ;  /* 0x000088809d597816 */ /* 0x008fca00000000ff */
[----:B------:R-:W-:-:S07]  /*26d0*/  IMAD R22, R89, R156, RZ ;  /* 0x0000009c59167224 */ /* 0x000fce00078e02ff */
.L_x_39:
[----:B------:R-:W-:Y:S05]  /*26e0*/  BSYNC B1 ;  /* 0x0000000000017941 */ /* 0x000fea0003800000 */
.L_x_38:
[C---:B------:R-:W-:Y:S01]  /*26f0*/  ISETP.LT.OR P4, PT, R3.reuse, 0x2, !P1 ;  /* 0x000000020300780c */ /* 0x040fe20004f81670 */
[----:B---3--:R-:W-:Y:S01]  /*2700*/  @!P2 IMAD R89, R90, R155, R22 ;  /* 0x0000009b5a59a224 */ /* 0x008fe200078e0216 */
[----:B------:R-:W-:Y:S01]  /*2710*/  BSSY B1, `(.L_x_40) ;  /* 0x0000009000017945 */ /* 0x000fe20003800000 */
[C---:B------:R-:W-:Y:S02]  /*2720*/  ISETP.LT.OR P3, PT, R3.reuse, 0x9, !P0 ;  /* 0x000000090300780c */ /* 0x040fe40004761670 */
[C---:B------:R-:W-:Y:S01]  /*2730*/  ISETP.LT.OR P5, PT, R3.reuse, 0xa, !P0 ;  /* 0x0000000a0300780c */ /* 0x040fe200047a1670 */
[----:B------:R3:W-:Y:S01]  /*2740*/  @!P2 STG.E.U8 desc[UR36][R8.64], R89 ;  /* 0x000000590800a986 */ /* 0x0007e2000c101124 */
[----:B------:R-:W-:-:S06]  /*2750*/  ISETP.LT.OR P2, PT, R3, 0x9, !P1 ;  /* 0x000000090300780c */ /* 0x000fcc0004f41670 */
[----:B------:R-:W-:Y:S07]  /*2760*/  @P4 BRA `(.L_x_41) ;  /* 0x00000000000c4947 */ /* 0x000fee0003800000 */
[----:B--2---:R-:W3:Y:S02]  /*2770*/  LDG.E.U8 R157, desc[UR36][R166.64+0x1] ;  /* 0x00000124a69d7981 */ /* 0x004ee4000c1e1100 */
[----:B---3--:R-:W-:-:S05]  /*2780*/  PRMT R89, R157, 0x8880, RZ ;  /* 0x000088809d597816 */ /* 0x008fca00000000ff */
[----:B------:R-:W-:-:S07]  /*2790*/  IMAD R22, R89, R156, RZ ;  /* 0x0000009c59167224 */ /* 0x000fce00078e02ff */
.L_x_41:
[----:B------:R-:W-:Y:S05]  /*27a0*/  BSYNC B1 ;  /* 0x0000000000017941 */ /* 0x000fea0003800000 */
.L_x_40:
[----:B------:R-:W-:Y:S01]  /*27b0*/  @!P4 IMAD R91, R91, R155, R22 ;  /* 0x0000009b5b5bc224 */ /* 0x000fe200078e0216 */
[----:B------:R-:W-:Y:S04]  /*27c0*/  BSSY B1, `(.L_x_42) ;  /* 0x0000006000017945 */ /* 0x000fe80003800000 */
[----:B------:R4:W-:Y:S01]  /*27d0*/  @!P4 STG.E.U8 desc[UR36][R8.64+0x1], R91 ;  /* 0x0000015b0800c986 */ /* 0x0009e2000c101124 */
[----:B------:R-:W-:Y:S05]  /*27e0*/  @P3 BRA `(.L_x_43) ;  /* 0x00000000000c3947 */ /* 0x000fea0003800000 */
[----:B--2---:R-:W3:Y:S02]  /*27f0*/  LDG.E.U8 R157, desc[UR36][R162.64+0x8] ;  /* 0x00000824a29d7981 */ /* 0x004ee4000c1e1100 */
[----:B---3--:R-:W-:-:S05]  /*2800*/  PRMT R89, R157, 0x8880, RZ ;  /* 0x000088809d597816 */ /* 0x008fca00000000ff */
[----:B------:R-:W-:-:S07]  /*2810*/  IMAD R22, R89, R156, RZ ;  /* 0x0000009c59167224 */ /* 0x000fce00078e02ff */
.L_x_43:
[----:B------:R-:W-:Y:S05]  /*2820*/  BSYNC B1 ;  /* 0x0000000000017941 */ /* 0x000fea0003800000 */
.L_x_42:
[----:B---3--:R-:W-:Y:S01]  /*2830*/  @!P3 IMAD R89, R92, R155, R22 ;  /* 0x0000009b5c59b224 */ /* 0x008fe200078e0216 */
[----:B------:R-:W-:Y:S04]  /*2840*/  BSSY B1, `(.L_x_44) ;  /* 0x0000006000017945 */ /* 0x000fe80003800000 */
[----:B------:R3:W-:Y:S01]  /*2850*/  @!P3 STG.E.U8 desc[UR36][R160.64+0x8], R89 ;  /* 0x00000859a000b986 */ /* 0x0007e2000c101124 */
[----:B------:R-:W-:Y:S05]  /*2860*/  @P5 BRA `(.L_x_45) ;  /* 0x00000000000c5947 */ /* 0x000fea0003800000 */
[----:B--2---:R-:W3:Y:S02]  /*2870*/  LDG.E.U8 R157, desc[UR36][R162.64+0x9] ;  /* 0x00000924a29d7981 */ /* 0x004ee4000c1e1100 */
[----:B---3--:R-:W-:-:S05]  /*2880*/  PRMT R89, R157, 0x8880, RZ ;  /* 0x000088809d597816 */ /* 0x008fca00000000ff */
[----:B------:R-:W-:-:S07]  /*2890*/  IMAD R22, R89, R156, RZ ;  /* 0x0000009c59167224 */ /* 0x000fce00078e02ff */
.L_x_45:
[----:B------:R-:W-:Y:S05]  /*28a0*/  BSYNC B1 ;  /* 0x0000000000017941 */ /* 0x000fea0003800000 */
.L_x_44:
[----:B------:R-:W-:Y:S01]  /*28b0*/  @!P5 IMAD R93, R93, R155, R22 ;  /* 0x0000009b5d5dd224 */ /* 0x000fe200078e0216 */
[----:B------:R-:W-:Y:S04]  /*28c0*/  BSSY B1, `(.L_x_46) ;  /* 0x0000006000017945 */ /* 0x000fe80003800000 */
[----:B------:R0:W-:Y:S01]  /*28d0*/  @!P5 STG.E.U8 desc[UR36][R160.64+0x9], R93 ;  /* 0x0000095da000d986 */ /* 0x0001e2000c101124 */
[----:B------:R-:W-:Y:S05]  /*28e0*/  @P2 BRA `(.L_x_47) ;  /* 0x00000000000c2947 */ /* 0x000fea0003800000 */
[----:B--2---:R-:W3:Y:S02]  /*28f0*/  LDG.E.U8 R157, desc[UR36][R166.64+0x8] ;  /* 0x00000824a69d7981 */ /* 0x004ee4000c1e1100 */
[----:B---3--:R-:W-:-:S05]  /*2900*/  PRMT R89, R157, 0x8880, RZ ;  /* 0x000088809d597816 */ /* 0x008fca00000000ff */
[----:B------:R-:W-:-:S07]  /*2910*/  IMAD R22, R89, R156, RZ ;  /* 0x0000009c59167224 */ /* 0x000fce00078e02ff */
.L_x_47:
[----:B------:R-:W-:Y:S05]  /*2920*/  BSYNC B1 ;  /* 0x0000000000017941 */ /* 0x000fea0003800000 */
.L_x_46:
        /* <DEDUP_REMOVED lines=11> */
.L_x_49:
[----:B------:R-:W-:Y:S05]  /*29e0*/  BSYNC B1 ;  /* 0x0000000000017941 */ /* 0x000fea0003800000 */
.L_x_48:
[----:B------:R-:W-:Y:S01]  /*29f0*/  @!P4 IMAD R95, R95, R155, R22 ;  /* 0x0000009b5f5fc224 */ /* 0x000fe200078e0216 */
[----:B------:R-:W-:Y:S04]  /*2a00*/  BSSY B1, `(.L_x_50) ;  /* 0x0000006000017945 */ /* 0x000fe80003800000 */
[----:B------:R0:W-:Y:S01]  /*2a10*/  @!P4 STG.E.U8 desc[UR36][R8.64+0x9], R95 ;  /* 0x0000095f0800c986 */ /* 0x0001e2000c101124 */
[----:B------:R-:W-:Y:S05]  /*2a20*/  @P3 BRA `(.L_x_51) ;  /* 0x00000000000c3947 */ /* 0x000fea0003800000 */
[----:B--2---:R-:W3:Y:S02]  /*2a30*/  LDG.E.U8 R157, desc[UR36][R162.64+0x10] ;  /* 0x00001024a29d7981 */ /* 0x004ee4000c1e1100 */
[----:B---3--:R-:W-:-:S05]  /*2a40*/  PRMT R89, R157, 0x8880, RZ ;  /* 0x000088809d597816 */ /* 0x008fca00000000ff */
[----:B------:R-:W-:-:S07]  /*2a50*/  IMAD R22, R89, R156, RZ ;  /* 0x0000009c59167224 */ /* 0x000fce00078e02ff */
.L_x_51:
[----:B------:R-:W-:Y:S05]  /*2a60*/  BSYNC B1 ;  /* 0x0000000000017941 */ /* 0x000fea0003800000 */
.L_x_50:
[----:B---3--:R-:W-:Y:S01]  /*2a70*/  @!P3 IMAD R89, R96, R155, R22 ;  /* 0x0000009b6059b224 */ /* 0x008fe200078e0216 */
[----:B------:R-:W-:Y:S04]  /*2a80*/  BSSY B1, `(.L_x_52) ;  /* 0x0000006000017945 */ /* 0x000fe80003800000 */
[----:B------:R3:W-:Y:S01]  /*2a90*/  @!P3 STG.E.U8 desc[UR36][R160.64+0x10], R89 ;  /* 0x00001059a000b986 */ /* 0x0007e2000c101124 */
[----:B------:R-:W-:Y:S05]  /*2aa0*/  @P5 BRA `(.L_x_53) ;  /* 0x00000000000c5947 */ /* 0x000fea0003800000 */
[----:B--2---:R-:W3:Y:S02]  /*2ab0*/  LDG.E.U8 R157, desc[UR36][R162.64+0x11] ;  /* 0x00001124a29d7981 */ /* 0x004ee4000c1e1100 */
[----:B---3--:R-:W-:-:S05]  /*2ac0*/  PRMT R89, R157, 0x8880, RZ ;  /* 0x000088809d597816 */ /* 0x008fca00000000ff */
[----:B------:R-:W-:-:S07]  /*2ad0*/  IMAD R22, R89, R156, RZ ;  /* 0x0000009c59167224 */ /* 0x000fce00078e02ff */
.L_x_53:
[----:B------:R-:W-:Y:S05]  /*2ae0*/  BSYNC B1 ;  /* 0x0000000000017941 */ /* 0x000fea0003800000 */
.L_x_52:
[----:B------:R-:W-:Y:S01]  /*2af0*/  @!P5 IMAD R97, R97, R155, R22 ;  /* 0x0000009b6161d224 */ /* 0x000fe200078e0216 */
[----:B------:R-:W-:Y:S04]  /*2b00*/  BSSY B1, `(.L_x_54) ;  /* 0x0000006000017945 */ /* 0x000fe80003800000 */
[----:B------:R0:W-:Y:S01]  /*2b10*/  @!P5 STG.E.U8 desc[UR36][R160.64+0x11], R97 ;  /* 0x00001161a000d986 */ /* 0x0001e2000c101124 */
[----:B------:R-:W-:Y:S05]  /*2b20*/  @P2 BRA `(.L_x_55) ;  /* 0x00000000000c2947 */ /* 0x000fea0003800000 */
[----:B--2---:R-:W3:Y:S02]  /*2b30*/  LDG.E.U8 R157, desc[UR36][R166.64+0x10] ;  /* 0x00001024a69d7981 */ /* 0x004ee4000c1e1100 */
[----:B---3--:R-:W-:-:S05]  /*2b40*/  PRMT R89, R157, 0x8880, RZ ;  /* 0x000088809d597816 */ /* 0x008fca00000000ff */
[----:B------:R-:W-:-:S07]  /*2b50*/  IMAD R22, R89, R156, RZ ;  /* 0x0000009c59167224 */ /* 0x000fce00078e02ff */
.L_x_55:
[----:B------:R-:W-:Y:S05]  /*2b60*/  BSYNC B1 ;  /* 0x0000000000017941 */ /* 0x000fea0003800000 */
.L_x_54:
        /* <DEDUP_REMOVED lines=11> */
.L_x_57:
[----:B------:R-:W-:Y:S05]  /*2c20*/  BSYNC B1 ;  /* 0x0000000000017941 */ /* 0x000fea0003800000 */
.L_x_56:
[----:B------:R-:W-:Y:S01]  /*2c30*/  @!P4 IMAD R99, R99, R155, R22 ;  /* 0x0000009b6363c224 */ /* 0x000fe200078e0216 */
[----:B------:R-:W-:Y:S04]  /*2c40*/  BSSY B1, `(.L_x_58) ;  /* 0x0000006000017945 */ /* 0x000fe80003800000 */
[----:B------:R0:W-:Y:S01]  /*2c50*/  @!P4 STG.E.U8 desc[UR36][R8.64+0x11], R99 ;  /* 0x000011630800c986 */ /* 0x0001e2000c101124 */
[----:B------:R-:W-:Y:S05]  /*2c60*/  @P3 BRA `(.L_x_59) ;  /* 0x00000000000c3947 */ /* 0x000fea0003800000 */
[----:B--2---:R-:W3:Y:S02]  /*2c70*/  LDG.E.U8 R157, desc[UR36][R162.64+0x18] ;  /* 0x00001824a29d7981 */ /* 0x004ee4000c1e1100 */
[----:B---3--:R-:W-:-:S05]  /*2c80*/  PRMT R89, R157, 0x8880, RZ ;  /* 0x000088809d597816 */ /* 0x008fca00000000ff */
[----:B------:R-:W-:-:S07]  /*2c90*/  IMAD R22, R89, R156, RZ ;  /* 0x0000009c59167224 */ /* 0x000fce00078e02ff */
.L_x_59:
[----:B------:R-:W-:Y:S05]  /*2ca0*/  BSYNC B1 ;  /* 0x0000000000017941 */ /* 0x000fea0003800000 */
.L_x_58:
[----:B---3--:R-:W-:Y:S01]  /*2cb0*/  @!P3 IMAD R89, R100, R155, R22 ;  /* 0x0000009b6459b224 */ /* 0x008fe200078e0216 */
[----:B------:R-:W-:Y:S04]  /*2cc0*/  BSSY B1, `(.L_x_60) ;  /* 0x0000006000017945 */ /* 0x000fe80003800000 */
[----:B------:R3:W-:Y:S01]  /*2cd0*/  @!P3 STG.E.U8 desc[UR36][R160.64+0x18], R89 ;  /* 0x00001859a000b986 */ /* 0x0007e2000c101124 */
[----:B------:R-:W-:Y:S05]  /*2ce0*/  @P5 BRA `(.L_x_61) ;  /* 0x00000000000c5947 */ /* 0x000fea0003800000 */
[----:B--2---:R-:W3:Y:S02]  /*2cf0*/  LDG.E.U8 R157, desc[UR36][R162.64+0x19] ;  /* 0x00001924a29d7981 */ /* 0x004ee4000c1e1100 */
[----:B---3--:R-:W-:-:S05]  /*2d00*/  PRMT R89, R157, 0x8880, RZ ;  /* 0x000088809d597816 */ /* 0x008fca00000000ff */
[----:B------:R-:W-:-:S07]  /*2d10*/  IMAD R22, R89, R156, RZ ;  /* 0x0000009c59167224 */ /* 0x000fce00078e02ff */
.L_x_61:
[----:B------:R-:W-:Y:S05]  /*2d20*/  BSYNC B1 ;  /* 0x0000000000017941 */ /* 0x000fea0003800000 */
.L_x_60:
[----:B------:R-:W-:Y:S01]  /*2d30*/  @!P5 IMAD R101, R101, R155, R22 ;  /* 0x0000009b6565d224 */ /* 0x000fe200078e0216 */
[----:B------:R-:W-:Y:S04]  /*2d40*/  BSSY B1, `(.L_x_62) ;  /* 0x0000006000017945 */ /* 0x000fe80003800000 */
[----:B------:R0:W-:Y:S01]  /*2d50*/  @!P5 STG.E.U8 desc[UR36][R160.64+0x19], R101 ;  /* 0x00001965a000d986 */ /* 0x0001e2000c101124 */
[----:B------:R-:W-:Y:S05]  /*2d60*/  @P2 BRA `(.L_x_63) ;  /* 0x00000000000c2947 */ /* 0x000fea0003800000 */
[----:B--2---:R-:W3:Y:S02]  /*2d70*/  LDG.E.U8 R157, desc[UR36][R166.64+0x18] ;  /* 0x00001824a69d7981 */ /* 0x004ee4000c1e1100 */
[----:B---3--:R-:W-:-:S05]  /*2d80*/  PRMT R89, R157, 0x8880, RZ ;  /* 0x000088809d597816 */ /* 0x008fca00000000ff */
[----:B------:R-:W-:-:S07]  /*2d90*/  IMAD R22, R89, R156, RZ ;  /* 0x0000009c59167224 */ /* 0x000fce00078e02ff */
.L_x_63:
[----:B------:R-:W-:Y:S05]  /*2da0*/  BSYNC B1 ;  /* 0x0000000000017941 */ /* 0x000fea0003800000 */
.L_x_62:
        /* <DEDUP_REMOVED lines=11> */
.L_x_65:
[----:B------:R-:W-:Y:S05]  /*2e60*/  BSYNC B1 ;  /* 0x0000000000017941 */ /* 0x000fea0003800000 */
.L_x_64:
[----:B------:R-:W-:Y:S01]  /*2e70*/  @!P4 IMAD R103, R103, R155, R22 ;  /* 0x0000009b6767c224 */ /* 0x000fe200078e0216 */
[----:B------:R-:W-:Y:S04]  /*2e80*/  BSSY B1, `(.L_x_66) ;  /* 0x0000006000017945 */ /* 0x000fe80003800000 */
[----:B------:R0:W-:Y:S01]  /*2e90*/  @!P4 STG.E.U8 desc[UR36][R8.64+0x19], R103 ;  /* 0x000019670800c986 */ /* 0x0001e2000c101124 */
[----:B------:R-:W-:Y:S05]  /*2ea0*/  @P3 BRA `(.L_x_67) ;  /* 0x00000000000c3947 */ /* 0x000fea0003800000 */
[----:B--2---:R-:W3:Y:S02]  /*2eb0*/  LDG.E.U8 R157, desc[UR36][R162.64+0x20] ;  /* 0x00002024a29d7981 */ /* 0x004ee4000c1e1100 */
[----:B---3--:R-:W-:-:S05]  /*2ec0*/  PRMT R89, R157, 0x8880, RZ ;  /* 0x000088809d597816 */ /* 0x008fca00000000ff */
[----:B------:R-:W-:-:S07]  /*2ed0*/  IMAD R22, R89, R156, RZ ;  /* 0x0000009c59167224 */ /* 0x000fce00078e02ff */
.L_x_67:
[----:B------:R-:W-:Y:S05]  /*2ee0*/  BSYNC B1 ;  /* 0x0000000000017941 */ /* 0x000fea0003800000 */
.L_x_66:
[----:B---3--:R-:W-:Y:S01]  /*2ef0*/  @!P3 IMAD R89, R104, R155, R22 ;  /* 0x0000009b6859b224 */ /* 0x008fe200078e0216 */
[----:B------:R-:W-:Y:S04]  /*2f00*/  BSSY B1, `(.L_x_68) ;  /* 0x0000006000017945 */ /* 0x000fe80003800000 */
[----:B------:R3:W-:Y:S01]  /*2f10*/  @!P3 STG.E.U8 desc[UR36][R160.64+0x20], R89 ;  /* 0x00002059a000b986 */ /* 0x0007e2000c101124 */
[----:B------:R-:W-:Y:S05]  /*2f20*/  @P5 BRA `(.L_x_69) ;  /* 0x00000000000c5947 */ /* 0x000fea0003800000 */
[----:B--2---:R-:W3:Y:S02]  /*2f30*/  LDG.E.U8 R157, desc[UR36][R162.64+0x21] ;  /* 0x00002124a29d7981 */ /* 0x004ee4000c1e1100 */
[----:B---3--:R-:W-:-:S05]  /*2f40*/  PRMT R89, R157, 0x8880, RZ ;  /* 0x000088809d597816 */ /* 0x008fca00000000ff */
[----:B------:R-:W-:-:S07]  /*2f50*/  IMAD R22, R89, R156, RZ ;  /* 0x0000009c59167224 */ /* 0x000fce00078e02ff */
.L_x_69:
[----:B------:R-:W-:Y:S05]  /*2f60*/  BSYNC B1 ;  /* 0x0000000000017941 */ /* 0x000fea0003800000 */
.L_x_68:
[----:B------:R-:W-:Y:S01]  /*2f70*/  @!P5 IMAD R105, R105, R155, R22 ;  /* 0x0000009b6969d224 */ /* 0x000fe200078e0216 */
[----:B------:R-:W-:Y:S04]  /*2f80*/  BSSY B1, `(.L_x_70) ;  /* 0x0000006000017945 */ /* 0x000fe80003800000 */
[----:B------:R0:W-:Y:S01]  /*2f90*/  @!P5 STG.E.U8 desc[UR36][R160.64+0x21], R105 ;  /* 0x00002169a000d986 */ /* 0x0001e2000c101124 */
[----:B------:R-:W-:Y:S05]  /*2fa0*/  @P2 BRA `(.L_x_71) ;  /* 0x00000000000c2947 */ /* 0x000fea0003800000 */
[----:B--2---:R-:W3:Y:S02]  /*2fb0*/  LDG.E.U8 R157, desc[UR36][R166.64+0x20] ;  /* 0x00002024a69d7981 */ /* 0x004ee4000c1e1100 */
[----:B---3--:R-:W-:-:S05]  /*2fc0*/  PRMT R89, R157, 0x8880, RZ ;  /* 0x000088809d597816 */ /* 0x008fca00000000ff */
[----:B------:R-:W-:-:S07]  /*2fd0*/  IMAD R22, R89, R156, RZ ;  /* 0x0000009c59167224 */ /* 0x000fce00078e02ff */
.L_x_71:
[----:B------:R-:W-:Y:S05]  /*2fe0*/  BSYNC B1 ;  /* 0x0000000000017941 */ /* 0x000fea0003800000 */
.L_x_70:
        /* <DEDUP_REMOVED lines=11> */
.L_x_73:
[----:B------:R-:W-:Y:S05]  /*30a0*/  BSYNC B1 ;  /* 0x0000000000017941 */ /* 0x000fea0003800000 */
.L_x_72:
[----:B------:R-:W-:Y:S01]  /*30b0*/  @!P4 IMAD R107, R107, R155, R22 ;  /* 0x0000009b6b6bc224 */ /* 0x000fe200078e0216 */
[----:B------:R-:W-:Y:S04]  /*30c0*/  BSSY B1, `(.L_x_74) ;  /* 0x0000006000017945 */ /* 0x000fe80003800000 */
[----:B------:R0:W-:Y:S01]  /*30d0*/  @!P4 STG.E.U8 desc[UR36][R8.64+0x21], R107 ;  /* 0x0000216b0800c986 */ /* 0x0001e2000c101124 */
[----:B------:R-:W-:Y:S05]  /*30e0*/  @P3 BRA `(.L_x_75) ;  /* 0x00000000000c3947 */ /* 0x000fea0003800000 */
[----:B--2---:R-:W3:Y:S02]  /*30f0*/  LDG.E.U8 R157, desc[UR36][R162.64+0x28] ;  /* 0x00002824a29d7981 */ /* 0x004ee4000c1e1100 */
[----:B---3--:R-:W-:-:S05]  /*3100*/  PRMT R89, R157, 0x8880, RZ ;  /* 0x000088809d597816 */ /* 0x008fca00000000ff */
[----:B------:R-:W-:-:S07]  /*3110*/  IMAD R22, R89, R156, RZ ;  /* 0x0000009c59167224 */ /* 0x000fce00078e02ff */
.L_x_75:
[----:B------:R-:W-:Y:S05]  /*3120*/  BSYNC B1 ;  /* 0x0000000000017941 */ /* 0x000fea0003800000 */
.L_x_74:
[----:B---3--:R-:W-:Y:S01]  /*3130*/  @!P3 IMAD R89, R108, R155, R22 ;  /* 0x0000009b6c59b224 */ /* 0x008fe200078e0216 */
[----:B------:R-:W-:Y:S04]  /*3140*/  BSSY B1, `(.L_x_76) ;  /* 0x0000006000017945 */ /* 0x000fe80003800000 */
[----:B------:R3:W-:Y:S01]  /*3150*/  @!P3 STG.E.U8 desc[UR36][R160.64+0x28], R89 ;  /* 0x00002859a000b986 */ /* 0x0007e2000c101124 */
[----:B------:R-:W-:Y:S05]  /*3160*/  @P5 BRA `(.L_x_77) ;  /* 0x00000000000c5947 */ /* 0x000fea0003800000 */
[----:B--2---:R-:W3:Y:S02]  /*3170*/  LDG.E.U8 R157, desc[UR36][R162.64+0x29] ;  /* 0x00002924a29d7981 */ /* 0x004ee4000c1e1100 */
[----:B---3--:R-:W-:-:S05]  /*3180*/  PRMT R89, R157, 0x8880, RZ ;  /* 0x000088809d597816 */ /* 0x008fca00000000ff */
[----:B------:R-:W-:-:S07]  /*3190*/  IMAD R22, R89, R156, RZ ;  /* 0x0000009c59167224 */ /* 0x000fce00078e02ff */
.L_x_77:
[----:B------:R-:W-:Y:S05]  /*31a0*/  BSYNC B1 ;  /* 0x0000000000017941 */ /* 0x000fea0003800000 */
.L_x_76:
[----:B------:R-:W-:Y:S01]  /*31b0*/  @!P5 IMAD R109, R109, R155, R22 ;  /* 0x0000009b6d6dd224 */ /* 0x000fe200078e0216 */
[----:B------:R-:W-:Y:S04]  /*31c0*/  BSSY B1, `(.L_x_78) ;  /* 0x0000006000017945 */ /* 0x000fe80003800000 */
[----:B------:R0:W-:Y:S01]  /*31d0*/  @!P5 STG.E.U8 desc[UR36][R160.64+0x29], R109 ;  /* 0x0000296da000d986 */ /* 0x0001e2000c101124 */
[----:B------:R-:W-:Y:S05]  /*31e0*/  @P2 BRA `(.L_x_79) ;  /* 0x00000000000c2947 */ /* 0x000fea0003800000 */
[----:B--2---:R-:W3:Y:S02]  /*31f0*/  LDG.E.U8 R157, desc[UR36][R166.64+0x28] ;  /* 0x00002824a69d7981 */ /* 0x004ee4000c1e1100 */
[----:B---3--:R-:W-:-:S05]  /*3200*/  PRMT R89, R157, 0x8880, RZ ;  /* 0x000088809d597816 */ /* 0x008fca00000000ff */
[----:B------:R-:W-:-:S07]  /*3210*/  IMAD R22, R89, R156, RZ ;  /* 0x0000009c59167224 */ /* 0x000fce00078e02ff */
.L_x_79:
[----:B------:R-:W-:Y:S05]  /*3220*/  BSYNC B1 ;  /* 0x0000000000017941 */ /* 0x000fea0003800000 */
.L_x_78:
        /* <DEDUP_REMOVED lines=11> */
.L_x_81:
[----:B------:R-:W-:Y:S05]  /*32e0*/  BSYNC B1 ;  /* 0x0000000000017941 */ /* 0x000fea0003800000 */
.L_x_80:
[----:B------:R-:W-:Y:S01]  /*32f0*/  @!P4 IMAD R111, R111, R155, R22 ;  /* 0x0000009b6f6fc224 */ /* 0x000fe200078e0216 */
[----:B------:R-:W-:Y:S04]  /*3300*/  BSSY B1, `(.L_x_82) ;  /* 0x0000006000017945 */ /* 0x000fe80003800000 */
[----:B------:R0:W-:Y:S01]  /*3310*/  @!P4 STG.E.U8 desc[UR36][R8.64+0x29], R111 ;  /* 0x0000296f0800c986 */ /* 0x0001e2000c101124 */
[----:B------:R-:W-:Y:S05]  /*3320*/  @P3 BRA `(.L_x_83) ;  /* 0x00000000000c3947 */ /* 0x000fea0003800000 */
[----:B--2---:R-:W3:Y:S02]  /*3330*/  LDG.E.U8 R157, desc[UR36][R162.64+0x30] ;  /* 0x00003024a29d7981 */ /* 0x004ee4000c1e1100 */
[----:B---3--:R-:W-:-:S05]  /*3340*/  PRMT R89, R157, 0x8880, RZ ;  /* 0x000088809d597816 */ /* 0x008fca00000000ff */
[----:B------:R-:W-:-:S07]  /*3350*/  IMAD R22, R89, R156, RZ ;  /* 0x0000009c59167224 */ /* 0x000fce00078e02ff */
.L_x_83:
[----:B------:R-:W-:Y:S05]  /*3360*/  BSYNC B1 ;  /* 0x0000000000017941 */ /* 0x000fea0003800000 */
.L_x_82:
[----:B---3--:R-:W-:Y:S01]  /*3370*/  @!P3 IMAD R89, R112, R155, R22 ;  /* 0x0000009b7059b224 */ /* 0x008fe200078e0216 */
[----:B------:R-:W-:Y:S04]  /*3380*/  BSSY B1, `(.L_x_84) ;  /* 0x0000006000017945 */ /* 0x000fe80003800000 */
[----:B------:R3:W-:Y:S01]  /*3390*/  @!P3 STG.E.U8 desc[UR36][R160.64+0x30], R89 ;  /* 0x00003059a000b986 */ /* 0x0007e2000c101124 */
[----:B------:R-:W-:Y:S05]  /*33a0*/  @P5 BRA `(.L_x_85) ;  /* 0x00000000000c5947 */ /* 0x000fea0003800000 */
[----:B--2---:R-:W3:Y:S02]  /*33b0*/  LDG.E.U8 R157, desc[UR36][R162.64+0x31] ;  /* 0x00003124a29d7981 */ /* 0x004ee4000c1e1100 */
[----:B---3--:R-:W-:-:S05]  /*33c0*/  PRMT R89, R157, 0x8880, RZ ;  /* 0x000088809d597816 */ /* 0x008fca00000000ff */
[----:B------:R-:W-:-:S07]  /*33d0*/  IMAD R22, R89, R156, RZ ;  /* 0x0000009c59167224 */ /* 0x000fce00078e02ff */
.L_x_85:
[----:B------:R-:W-:Y:S05]  /*33e0*/  BSYNC B1 ;  /* 0x0000000000017941 */ /* 0x000fea0003800000 */
.L_x_84:
[----:B------:R-:W-:Y:S01]  /*33f0*/  @!P5 IMAD R113, R113, R155, R22 ;  /* 0x0000009b7171d224 */ /* 0x000fe200078e0216 */
[----:B------:R-:W-:Y:S04]  /*3400*/  BSSY B1, `(.L_x_86) ;  /* 0x0000006000017945 */ /* 0x000fe80003800000 */
[----:B------:R0:W-:Y:S01]  /*3410*/  @!P5 STG.E.U8 desc[UR36][R160.64+0x31], R113 ;  /* 0x00003171a000d986 */ /* 0x0001e2000c101124 */
[----:B------:R-:W-:Y:S05]  /*3420*/  @P2 BRA `(.L_x_87) ;  /* 0x00000000000c2947 */ /* 0x000fea0003800000 */
[----:B--2---:R-:W3:Y:S02]  /*3430*/  LDG.E.U8 R157, desc[UR36][R166.64+0x30] ;  /* 0x00003024a69d7981 */ /* 0x004ee4000c1e1100 */
[----:B---3--:R-:W-:-:S05]  /*3440*/  PRMT R89, R157, 0x8880, RZ ;  /* 0x000088809d597816 */ /* 0x008fca00000000ff */
[----:B------:R-:W-:-:S07]  /*3450*/  IMAD R22, R89, R156, RZ ;  /* 0x0000009c59167224 */ /* 0x000fce00078e02ff */
.L_x_87:
[----:B------:R-:W-:Y:S05]  /*3460*/  BSYNC B1 ;  /* 0x0000000000017941 */ /* 0x000fea0003800000 */
.L_x_86:
        /* <DEDUP_REMOVED lines=11> */
.L_x_89:
[----:B------:R-:W-:Y:S05]  /*3520*/  BSYNC B1 ;  /* 0x0000000000017941 */ /* 0x000fea0003800000 */
.L_x_88:
[----:B------:R-:W-:Y:S01]  /*3530*/  @!P4 IMAD R115, R115, R155, R22 ;  /* 0x0000009b7373c224 */ /* 0x000fe200078e0216 */
[----:B------:R-:W-:Y:S04]  /*3540*/  BSSY B1, `(.L_x_90) ;  /* 0x0000006000017945 */ /* 0x000fe80003800000 */
[----:B------:R0:W-:Y:S01]  /*3550*/  @!P4 STG.E.U8 desc[UR36][R8.64+0x31], R115 ;  /* 0x000031730800c986 */ /* 0x0001e2000c101124 */
[----:B------:R-:W-:Y:S05]  /*3560*/  @P3 BRA `(.L_x_91) ;  /* 0x00000000000c3947 */ /* 0x000fea0003800000 */
[----:B--2---:R-:W3:Y:S02]  /*3570*/  LDG.E.U8 R157, desc[UR36][R162.64+0x38] ;  /* 0x00003824a29d7981 */ /* 0x004ee4000c1e1100 */
[----:B---3--:R-:W-:-:S05]  /*3580*/  PRMT R89, R157, 0x8880, RZ ;  /* 0x000088809d597816 */ /* 0x008fca00000000ff */
[----:B------:R-:W-:-:S07]  /*3590*/  IMAD R22, R89, R156, RZ ;  /* 0x0000009c59167224 */ /* 0x000fce00078e02ff */
.L_x_91:
[----:B------:R-:W-:Y:S05]  /*35a0*/  BSYNC B1 ;  /* 0x0000000000017941 */ /* 0x000fea0003800000 */
.L_x_90:
[----:B---3--:R-:W-:Y:S01]  /*35b0*/  @!P3 IMAD R89, R116, R155, R22 ;  /* 0x0000009b7459b224 */ /* 0x008fe200078e0216 */
[----:B------:R-:W-:Y:S04]  /*35c0*/  BSSY B1, `(.L_x_92) ;  /* 0x0000006000017945 */ /* 0x000fe80003800000 */
[----:B------:R3:W-:Y:S01]  /*35d0*/  @!P3 STG.E.U8 desc[UR36][R160.64+0x38], R89 ;  /* 0x00003859a000b986 */ /* 0x0007e2000c101124 */
[----:B------:R-:W-:Y:S05]  /*35e0*/  @P5 BRA `(.L_x_93) ;  /* 0x00000000000c5947 */ /* 0x000fea0003800000 */
[----:B--2---:R-:W3:Y:S02]  /*35f0*/  LDG.E.U8 R157, desc[UR36][R162.64+0x39] ;  /* 0x00003924a29d7981 */ /* 0x004ee4000c1e1100 */
[----:B---3--:R-:W-:-:S05]  /*3600*/  PRMT R89, R157, 0x8880, RZ ;  /* 0x000088809d597816 */ /* 0x008fca00000000ff */
[----:B------:R-:W-:-:S07]  /*3610*/  IMAD R22, R89, R156, RZ ;  /* 0x0000009c59167224 */ /* 0x000fce00078e02ff */
.L_x_93:
[----:B------:R-:W-:Y:S05]  /*3620*/  BSYNC B1 ;  /* 0x0000000000017941 */ /* 0x000fea0003800000 */
.L_x_92:
[----:B------:R-:W-:Y:S01]  /*3630*/  @!P5 IMAD R117, R117, R155, R22 ;  /* 0x0000009b7575d224 */ /* 0x000fe200078e0216 */
[----:B------:R-:W-:Y:S04]  /*3640*/  BSSY B1, `(.L_x_94) ;  /* 0x0000006000017945 */ /* 0x000fe80003800000 */
[----:B------:R0:W-:Y:S01]  /*3650*/  @!P5 STG.E.U8 desc[UR36][R160.64+0x39], R117 ;  /* 0x00003975a000d986 */ /* 0x0001e2000c101124 */
[----:B------:R-:W-:Y:S05]  /*3660*/  @P2 BRA `(.L_x_95) ;  /* 0x00000000000c2947 */ /* 0x000fea0003800000 */
[----:B--2---:R-:W3:Y:S02]  /*3670*/  LDG.E.U8 R157, desc[UR36][R166.64+0x38] ;  /* 0x00003824a69d7981 */ /* 0x004ee4000c1e1100 */
[----:B---3--:R-:W-:-:S05]  /*3680*/  PRMT R89, R157, 0x8880, RZ ;  /* 0x000088809d597816 */ /* 0x008fca00000000ff */
[----:B------:R-:W-:-:S07]  /*3690*/  IMAD R22, R89, R156, RZ ;  /* 0x0000009c59167224 */ /* 0x000fce00078e02ff */
.L_x_95:
[----:B------:R-:W-:Y:S05]  /*36a0*/  BSYNC B1 ;  /* 0x0000000000017941 */ /* 0x000fea0003800000 */
.L_x_94:
        /* <DEDUP_REMOVED lines=11> */
.L_x_97:
[----:B------:R-:W-:Y:S05]  /*3760*/  BSYNC B1 ;  /* 0x0000000000017941 */ /* 0x000fea0003800000 */
.L_x_96:
[----:B------:R-:W-:Y:S01]  /*3770*/  @!P4 IMAD R119, R119, R155, R22 ;  /* 0x0000009b7777c224 */ /* 0x000fe200078e0216 */
[----:B------:R-:W-:Y:S04]  /*3780*/  BSSY B1, `(.L_x_98) ;  /* 0x0000006000017945 */ /* 0x000fe80003800000 */
[----:B------:R0:W-:Y:S01]  /*3790*/  @!P4 STG.E.U8 desc[UR36][R8.64+0x39], R119 ;  /* 0x000039770800c986 */ /* 0x0001e2000c101124 */
[----:B------:R-:W-:Y:S05]  /*37a0*/  @P3 BRA `(.L_x_99) ;  /* 0x00000000000c3947 */ /* 0x000fea0003800000 */
[----:B--2---:R-:W3:Y:S02]  /*37b0*/  LDG.E.U8 R157, desc[UR36][R162.64+0x40] ;  /* 0x00004024a29d7981 */ /* 0x004ee4000c1e1100 */
[----:B---3--:R-:W-:-:S05]  /*37c0*/  PRMT R89, R157, 0x8880, RZ ;  /* 0x000088809d597816 */ /* 0x008fca00000000ff */
[----:B------:R-:W-:-:S07]  /*37d0*/  IMAD R22, R89, R156, RZ ;  /* 0x0000009c59167224 */ /* 0x000fce00078e02ff */
.L_x_99:
[----:B------:R-:W-:Y:S05]  /*37e0*/  BSYNC B1 ;  /* 0x0000000000017941 */ /* 0x000fea0003800000 */
.L_x_98:
[----:B---3--:R-:W-:Y:S01]  /*37f0*/  @!P3 IMAD R89, R120, R155, R22 ;  /* 0x0000009b7859b224 */ /* 0x008fe200078e0216 */
[----:B------:R-:W-:Y:S04]  /*3800*/  BSSY B1, `(.L_x_100) ;  /* 0x0000006000017945 */ /* 0x000fe80003800000 */
[----:B------:R3:W-:Y:S01]  /*3810*/  @!P3 STG.E.U8 desc[UR36][R160.64+0x40], R89 ;  /* 0x00004059a000b986 */ /* 0x0007e2000c101124 */
[----:B------:R-:W-:Y:S05]  /*3820*/  @P5 BRA `(.L_x_101) ;  /* 0x00000000000c5947 */ /* 0x000fea0003800000 */
[----:B--2---:R-:W3:Y:S02]  /*3830*/  LDG.E.U8 R157, desc[UR36][R162.64+0x41] ;  /* 0x00004124a29d7981 */ /* 0x004ee4000c1e1100 */
[----:B---3--:R-:W-:-:S05]  /*3840*/  PRMT R89, R157, 0x8880, RZ ;  /* 0x000088809d597816 */ /* 0x008fca00000000ff */
[----:B------:R-:W-:-:S07]  /*3850*/  IMAD R22, R89, R156, RZ ;  /* 0x0000009c59167224 */ /* 0x000fce00078e02ff */
.L_x_101:
[----:B------:R-:W-:Y:S05]  /*3860*/  BSYNC B1 ;  /* 0x0000000000017941 */ /* 0x000fea0003800000 */
.L_x_100:
[----:B------:R-:W-:Y:S01]  /*3870*/  @!P5 IMAD R121, R121, R155, R22 ;  /* 0x0000009b7979d224 */ /* 0x000fe200078e0216 */
[----:B------:R-:W-:Y:S04]  /*3880*/  BSSY B1, `(.L_x_102) ;  /* 0x0000006000017945 */ /* 0x000fe80003800000 */
[----:B------:R0:W-:Y:S01]  /*3890*/  @!P5 STG.E.U8 desc[UR36][R160.64+0x41], R121 ;  /* 0x00004179a000d986 */ /* 0x0001e2000c101124 */
[----:B------:R-:W-:Y:S05]  /*38a0*/  @P2 BRA `(.L_x_103) ;  /* 0x00000000000c2947 */ /* 0x000fea0003800000 */
[----:B--2---:R-:W3:Y:S02]  /*38b0*/  LDG.E.U8 R157, desc[UR36][R166.64+0x40] ;  /* 0x00004024a69d7981 */ /* 0x004ee4000c1e1100 */
[----:B---3--:R-:W-:-:S05]  /*38c0*/  PRMT R89, R157, 0x8880, RZ ;  /* 0x000088809d597816 */ /* 0x008fca00000000ff */
[----:B------:R-:W-:-:S07]  /*38d0*/  IMAD R22, R89, R156, RZ ;  /* 0x0000009c59167224 */ /* 0x000fce00078e02ff */
.L_x_103:
[----:B------:R-:W-:Y:S05]  /*38e0*/  BSYNC B1 ;  /* 0x0000000000017941 */ /* 0x000fea0003800000 */
.L_x_102:
        /* <DEDUP_REMOVED lines=11> */
.L_x_105:
[----:B------:R-:W-:Y:S05]  /*39a0*/  BSYNC B1 ;  /* 0x0000000000017941 */ /* 0x000fea0003800000 */
.L_x_104:
[----:B------:R-:W-:Y:S01]  /*39b0*/  @!P4 IMAD R123, R123, R155, R22 ;  /* 0x0000009b7b7bc224 */ /* 0x000fe200078e0216 */
[----:B------:R-:W-:Y:S04]  /*39c0*/  BSSY B1, `(.L_x_106) ;  /* 0x0000006000017945 */ /* 0x000fe80003800000 */
[----:B------:R0:W-:Y:S01]  /*39d0*/  @!P4 STG.E.U8 desc[UR36][R8.64+0x41], R123 ;  /* 0x0000417b0800c986 */ /* 0x0001e2000c101124 */
[----:B------:R-:W-:Y:S05]  /*39e0*/  @P3 BRA `(.L_x_107) ;  /* 0x00000000000c3947 */ /* 0x000fea0003800000 */
[----:B--2---:R-:W3:Y:S02]  /*39f0*/  LDG.E.U8 R157, desc[UR36][R162.64+0x48] ;  /* 0x00004824a29d7981 */ /* 0x004ee4000c1e1100 */
[----:B---3--:R-:W-:-:S05]  /*3a00*/  PRMT R89, R157, 0x8880, RZ ;  /* 0x000088809d597816 */ /* 0x008fca00000000ff */
[----:B------:R-:W-:-:S07]  /*3a10*/  IMAD R22, R89, R156, RZ ;  /* 0x0000009c59167224 */ /* 0x000fce00078e02ff */
.L_x_107:
[----:B------:R-:W-:Y:S05]  /*3a20*/  BSYNC B1 ;  /* 0x0000000000017941 */ /* 0x000fea0003800000 */
.L_x_106:
[----:B---3--:R-:W-:Y:S01]  /*3a30*/  @!P3 IMAD R89, R124, R155, R22 ;  /* 0x0000009b7c59b224 */ /* 0x008fe200078e0216 */
[----:B------:R-:W-:Y:S04]  /*3a40*/  BSSY B1, `(.L_x_108) ;  /* 0x0000006000017945 */ /* 0x000fe80003800000 */
[----:B------:R3:W-:Y:S01]  /*3a50*/  @!P3 STG.E.U8 desc[UR36][R160.64+0x48], R89 ;  /* 0x00004859a000b986 */ /* 0x0007e2000c101124 */
[----:B------:R-:W-:Y:S05]  /*3a60*/  @P5 BRA `(.L_x_109) ;  /* 0x00000000000c5947 */ /* 0x000fea0003800000 */
[----:B--2---:R-:W3:Y:S02]  /*3a70*/  LDG.E.U8 R157, desc[UR36][R162.64+0x49] ;  /* 0x00004924a29d7981 */ /* 0x004ee4000c1e1100 */
[----:B---3--:R-:W-:-:S05]  /*3a80*/  PRMT R89, R157, 0x8880, RZ ;  /* 0x000088809d597816 */ /* 0x008fca00000000ff */
[----:B------:R-:W-:-:S07]  /*3a90*/  IMAD R22, R89, R156, RZ ;  /* 0x0000009c59167224 */ /* 0x000fce00078e02ff */
.L_x_109:
[----:B------:R-:W-:Y:S05]  /*3aa0*/  BSYNC B1 ;  /* 0x0000000000017941 */ /* 0x000fea0003800000 */
.L_x_108:
[----:B------:R-:W-:Y:S01]  /*3ab0*/  @!P5 IMAD R125, R125, R155, R22 ;  /* 0x0000009b7d7dd224 */ /* 0x000fe200078e0216 */
[----:B------:R-:W-:Y:S04]  /*3ac0*/  BSSY B1, `(.L_x_110) ;  /* 0x0000006000017945 */ /* 0x000fe80003800000 */
[----:B------:R0:W-:Y:S01]  /*3ad0*/  @!P5 STG.E.U8 desc[UR36][R160.64+0x49], R125 ;  /* 0x0000497da000d986 */ /* 0x0001e2000c101124 */
[----:B------:R-:W-:Y:S05]  /*3ae0*/  @P2 BRA `(.L_x_111) ;  /* 0x00000000000c2947 */ /* 0x000fea0003800000 */
[----:B--2---:R-:W3:Y:S02]  /*3af0*/  LDG.E.U8 R157, desc[UR36][R166.64+0x48] ;  /* 0x00004824a69d7981 */ /* 0x004ee4000c1e1100 */
[----:B---3--:R-:W-:-:S05]  /*3b00*/  PRMT R89, R157, 0x8880, RZ ;  /* 0x000088809d597816 */ /* 0x008fca00000000ff */
[----:B------:R-:W-:-:S07]  /*3b10*/  IMAD R22, R89, R156, RZ ;  /* 0x0000009c59167224 */ /* 0x000fce00078e02ff */
.L_x_111:
[----:B------:R-:W-:Y:S05]  /*3b20*/  BSYNC B1 ;  /* 0x0000000000017941 */ /* 0x000fea0003800000 */
.L_x_110:
        /* <DEDUP_REMOVED lines=11> */
.L_x_113:
[----:B------:R-:W-:Y:S05]  /*3be0*/  BSYNC B1 ;  /* 0x0000000000017941 */ /* 0x000fea0003800000 */
.L_x_112:
[----:B------:R-:W-:Y:S01]  /*3bf0*/  @!P4 IMAD R127, R127, R155, R22 ;  /* 0x0000009b7f7fc224 */ /* 0x000fe200078e0216 */
[----:B------:R-:W-:Y:S04]  /*3c00*/  BSSY B1, `(.L_x_114) ;  /* 0x0000006000017945 */ /* 0x000fe80003800000 */
[----:B------:R0:W-:Y:S01]  /*3c10*/  @!P4 STG.E.U8 desc[UR36][R8.64+0x49], R127 ;  /* 0x0000497f0800c986 */ /* 0x0001e2000c101124 */
[----:B------:R-:W-:Y:S05]  /*3c20*/  @P3 BRA `(.L_x_115) ;  /* 0x00000000000c3947 */ /* 0x000fea0003800000 */
[----:B--2---:R-:W3:Y:S02]  /*3c30*/  LDG.E.U8 R157, desc[UR36][R162.64+0x50] ;  /* 0x00005024a29d7981 */ /* 0x004ee4000c1e1100 */
[----:B---3--:R-:W-:-:S05]  /*3c40*/  PRMT R89, R157, 0x8880, RZ ;  /* 0x000088809d597816 */ /* 0x008fca00000000ff */
[----:B------:R-:W-:-:S07]  /*3c50*/  IMAD R22, R89, R156, RZ ;  /* 0x0000009c59167224 */ /* 0x000fce00078e02ff */
.L_x_115:
[----:B------:R-:W-:Y:S05]  /*3c60*/  BSYNC B1 ;  /* 0x0000000000017941 */ /* 0x000fea0003800000 */
.L_x_114:
[----:B---3--:R-:W-:Y:S01]  /*3c70*/  @!P3 IMAD R89, R128, R155, R22 ;  /* 0x0000009b8059b224 */ /* 0x008fe200078e0216 */
[----:B------:R-:W-:Y:S04]  /*3c80*/  BSSY B1, `(.L_x_116) ;  /* 0x0000006000017945 */ /* 0x000fe80003800000 */
[----:B------:R3:W-:Y:S01]  /*3c90*/  @!P3 STG.E.U8 desc[UR36][R160.64+0x50], R89 ;  /* 0x00005059a000b986 */ /* 0x0007e2000c101124 */
[----:B------:R-:W-:Y:S05]  /*3ca0*/  @P5 BRA `(.L_x_117) ;  /* 0x00000000000c5947 */ /* 0x000fea0003800000 */
[----:B--2---:R-:W3:Y:S02]  /*3cb0*/  LDG.E.U8 R157, desc[UR36][R162.64+0x51] ;  /* 0x00005124a29d7981 */ /* 0x004ee4000c1e1100 */
[----:B---3--:R-:W-:-:S05]  /*3cc0*/  PRMT R89, R157, 0x8880, RZ ;  /* 0x000088809d597816 */ /* 0x008fca00000000ff */
[----:B------:R-:W-:-:S07]  /*3cd0*/  IMAD R22, R89, R156, RZ ;  /* 0x0000009c59167224 */ /* 0x000fce00078e02ff */
.L_x_117:
[----:B------:R-:W-:Y:S05]  /*3ce0*/  BSYNC B1 ;  /* 0x0000000000017941 */ /* 0x000fea0003800000 */
.L_x_116:
[----:B------:R-:W-:Y:S01]  /*3cf0*/  @!P5 IMAD R129, R129, R155, R22 ;  /* 0x0000009b8181d224 */ /* 0x000fe200078e0216 */
[----:B------:R-:W-:Y:S04]  /*3d00*/  BSSY B1, `(.L_x_118) ;  /* 0x0000006000017945 */ /* 0x000fe80003800000 */
[----:B------:R0:W-:Y:S01]  /*3d10*/  @!P5 STG.E.U8 desc[UR36][R160.64+0x51], R129 ;  /* 0x00005181a000d986 */ /* 0x0001e2000c101124 */
[----:B------:R-:W-:Y:S05]  /*3d20*/  @P2 BRA `(.L_x_119) ;  /* 0x00000000000c2947 */ /* 0x000fea0003800000 */
[----:B--2---:R-:W3:Y:S02]  /*3d30*/  LDG.E.U8 R157, desc[UR36][R166.64+0x50] ;  /* 0x00005024a69d7981 */ /* 0x004ee4000c1e1100 */
[----:B---3--:R-:W-:-:S05]  /*3d40*/  PRMT R89, R157, 0x8880, RZ ;  /* 0x000088809d597816 */ /* 0x008fca00000000ff */
[----:B------:R-:W-:-:S07]  /*3d50*/  IMAD R22, R89, R156, RZ ;  /* 0x0000009c59167224 */ /* 0x000fce00078e02ff */
.L_x_119:
[----:B------:R-:W-:Y:S05]  /*3d60*/  BSYNC B1 ;  /* 0x0000000000017941 */ /* 0x000fea0003800000 */
.L_x_118:
        /* <DEDUP_REMOVED lines=11> */
.L_x_121:
[----:B------:R-:W-:Y:S05]  /*3e20*/  BSYNC B1 ;  /* 0x0000000000017941 */ /* 0x000fea0003800000 */
.L_x_120:
[----:B------:R-:W-:Y:S01]  /*3e30*/  @!P4 IMAD R131, R131, R155, R22 ;  /* 0x0000009b8383c224 */ /* 0x000fe200078e0216 */
[----:B------:R-:W-:Y:S04]  /*3e40*/  BSSY B1, `(.L_x_122) ;  /* 0x0000006000017945 */ /* 0x000fe80003800000 */
[----:B------:R0:W-:Y:S01]  /*3e50*/  @!P4 STG.E.U8 desc[UR36][R8.64+0x51], R131 ;  /* 0x000051830800c986 */ /* 0x0001e2000c101124 */
[----:B------:R-:W-:Y:S05]  /*3e60*/  @P3 BRA `(.L_x_123) ;  /* 0x00000000000c3947 */ /* 0x000fea0003800000 */
[----:B--2---:R-:W3:Y:S02]  /*3e70*/  LDG.E.U8 R157, desc[UR36][R162.64+0x58] ;  /* 0x00005824a29d7981 */ /* 0x004ee4000c1e1100 */
[----:B---3--:R-:W-:-:S05]  /*3e80*/  PRMT R89, R157, 0x8880, RZ ;  /* 0x000088809d597816 */ /* 0x008fca00000000ff */
[----:B------:R-:W-:-:S07]  /*3e90*/  IMAD R22, R89, R156, RZ ;  /* 0x0000009c59167224 */ /* 0x000fce00078e02ff */
.L_x_123:
[----:B------:R-:W-:Y:S05]  /*3ea0*/  BSYNC B1 ;  /* 0x0000000000017941 */ /* 0x000fea0003800000 */
.L_x_122:
[----:B---3--:R-:W-:Y:S01]  /*3eb0*/  @!P3 IMAD R89, R132, R155, R22 ;  /* 0x0000009b8459b224 */ /* 0x008fe200078e0216 */
[----:B------:R-:W-:Y:S04]  /*3ec0*/  BSSY B1, `(.L_x_124) ;  /* 0x0000006000017945 */ /* 0x000fe80003800000 */
[----:B------:R3:W-:Y:S01]  /*3ed0*/  @!P3 STG.E.U8 desc[UR36][R160.64+0x58], R89 ;  /* 0x00005859a000b986 */ /* 0x0007e2000c101124 */
[----:B------:R-:W-:Y:S05]  /*3ee0*/  @P5 BRA `(.L_x_125) ;  /* 0x00000000000c5947 */ /* 0x000fea0003800000 */
[----:B--2---:R-:W3:Y:S02]  /*3ef0*/  LDG.E.U8 R157, desc[UR36][R162.64+0x59] ;  /* 0x00005924a29d7981 */ /* 0x004ee4000c1e1100 */
[----:B---3--:R-:W-:-:S05]  /*3f00*/  PRMT R89, R157, 0x8880, RZ ;  /* 0x000088809d597816 */ /* 0x008fca00000000ff */
[----:B------:R-:W-:-:S07]  /*3f10*/  IMAD R22, R89, R156, RZ ;  /* 0x0000009c59167224 */ /* 0x000fce00078e02ff */
.L_x_125:
[----:B------:R-:W-:Y:S05]  /*3f20*/  BSYNC B1 ;  /* 0x0000000000017941 */ /* 0x000fea0003800000 */
.L_x_124:
[----:B------:R-:W-:Y:S01]  /*3f30*/  @!P5 IMAD R133, R133, R155, R22 ;  /* 0x0000009b8585d224 */ /* 0x000fe200078e0216 */
[----:B------:R-:W-:Y:S04]  /*3f40*/  BSSY B1, `(.L_x_126) ;  /* 0x0000006000017945 */ /* 0x000fe80003800000 */
[----:B------:R0:W-:Y:S01]  /*3f50*/  @!P5 STG.E.U8 desc[UR36][R160.64+0x59], R133 ;  /* 0x00005985a000d986 */ /* 0x0001e2000c101124 */
[----:B------:R-:W-:Y:S05]  /*3f60*/  @P2 BRA `(.L_x_127) ;  /* 0x00000000000c2947 */ /* 0x000fea0003800000 */
[----:B--2---:R-:W3:Y:S02]  /*3f70*/  LDG.E.U8 R157, desc[UR36][R166.64+0x58] ;  /* 0x00005824a69d7981 */ /* 0x004ee4000c1e1100 */
[----:B---3--:R-:W-:-:S05]  /*3f80*/  PRMT R89, R157, 0x8880, RZ ;  /* 0x000088809d597816 */ /* 0x008fca00000000ff */
[----:B------:R-:W-:-:S07]  /*3f90*/  IMAD R22, R89, R156, RZ ;  /* 0x0000009c59167224 */ /* 0x000fce00078e02ff */
.L_x_127:
[----:B------:R-:W-:Y:S05]  /*3fa0*/  BSYNC B1 ;  /* 0x0000000000017941 */ /* 0x000fea0003800000 */
.L_x_126:
        /* <DEDUP_REMOVED lines=11> */
.L_x_129:
[----:B------:R-:W-:Y:S05]  /*4060*/  BSYNC B1 ;  /* 0x0000000000017941 */ /* 0x000fea0003800000 */
.L_x_128:
[----:B------:R-:W-:Y:S01]  /*4070*/  @!P4 IMAD R135, R135, R155, R22 ;  /* 0x0000009b8787c224 */ /* 0x000fe200078e0216 */
[----:B------:R-:W-:Y:S04]  /*4080*/  BSSY B1, `(.L_x_130) ;  /* 0x0000006000017945 */ /* 0x000fe80003800000 */
[----:B------:R0:W-:Y:S01]  /*4090*/  @!P4 STG.E.U8 desc[UR36][R8.64+0x59], R135 ;  /* 0x000059870800c986 */ /* 0x0001e2000c101124 */
[----:B------:R-:W-:Y:S05]  /*40a0*/  @P3 BRA `(.L_x_131) ;  /* 0x00000000000c3947 */ /* 0x000fea0003800000 */
[----:B--2---:R-:W3:Y:S02]  /*40b0*/  LDG.E.U8 R157, desc[UR36][R162.64+0x60] ;  /* 0x00006024a29d7981 */ /* 0x004ee4000c1e1100 */
[----:B---3--:R-:W-:-:S05]  /*40c0*/  PRMT R89, R157, 0x8880, RZ ;  /* 0x000088809d597816 */ /* 0x008fca00000000ff */
[----:B------:R-:W-:-:S07]  /*40d0*/  IMAD R22, R89, R156, RZ ;  /* 0x0000009c59167224 */ /* 0x000fce00078e02ff */
.L_x_131:
[----:B------:R-:W-:Y:S05]  /*40e0*/  BSYNC B1 ;  /* 0x0000000000017941 */ /* 0x000fea0003800000 */
.L_x_130:
[----:B---3--:R-:W-:Y:S01]  /*40f0*/  @!P3 IMAD R89, R136, R155, R22 ;  /* 0x0000009b8859b224 */ /* 0x008fe200078e0216 */
[----:B------:R-:W-:Y:S04]  /*4100*/  BSSY B1, `(.L_x_132) ;  /* 0x0000006000017945 */ /* 0x000fe80003800000 */
[----:B------:R3:W-:Y:S01]  /*4110*/  @!P3 STG.E.U8 desc[UR36][R160.64+0x60], R89 ;  /* 0x00006059a000b986 */ /* 0x0007e2000c101124 */
[----:B------:R-:W-:Y:S05]  /*4120*/  @P5 BRA `(.L_x_133) ;  /* 0x00000000000c5947 */ /* 0x000fea0003800000 */
[----:B--2---:R-:W3:Y:S02]  /*4130*/  LDG.E.U8 R157, desc[UR36][R162.64+0x61] ;  /* 0x00006124a29d7981 */ /* 0x004ee4000c1e1100 */
[----:B---3--:R-:W-:-:S05]  /*4140*/  PRMT R89, R157, 0x8880, RZ ;  /* 0x000088809d597816 */ /* 0x008fca00000000ff */
[----:B------:R-:W-:-:S07]  /*4150*/  IMAD R22, R89, R156, RZ ;  /* 0x0000009c59167224 */ /* 0x000fce00078e02ff */
.L_x_133:
[----:B------:R-:W-:Y:S05]  /*4160*/  BSYNC B1 ;  /* 0x0000000000017941 */ /* 0x000fea0003800000 */
.L_x_132:
[----:B------:R-:W-:Y:S01]  /*4170*/  @!P5 IMAD R137, R137, R155, R22 ;  /* 0x0000009b8989d224 */ /* 0x000fe200078e0216 */
[----:B------:R-:W-:Y:S04]  /*4180*/  BSSY B1, `(.L_x_134) ;  /* 0x0000006000017945 */ /* 0x000fe80003800000 */
[----:B------:R0:W-:Y:S01]  /*4190*/  @!P5 STG.E.U8 desc[UR36][R160.64+0x61], R137 ;  /* 0x00006189a000d986 */ /* 0x0001e2000c101124 */
[----:B------:R-:W-:Y:S05]  /*41a0*/  @P2 BRA `(.L_x_135) ;  /* 0x00000000000c2947 */ /* 0x000fea0003800000 */
[----:B--2---:R-:W3:Y:S02]  /*41b0*/  LDG.E.U8 R157, desc[UR36][R166.64+0x60] ;  /* 0x00006024a69d7981 */ /* 0x004ee4000c1e1100 */
[----:B---3--:R-:W-:-:S05]  /*41c0*/  PRMT R89, R157, 0x8880, RZ ;  /* 0x000088809d597816 */ /* 0x008fca00000000ff */
[----:B------:R-:W-:-:S07]  /*41d0*/  IMAD R22, R89, R156, RZ ;  /* 0x0000009c59167224 */ /* 0x000fce00078e02ff */
.L_x_135:
[----:B------:R-:W-:Y:S05]  /*41e0*/  BSYNC B1 ;  /* 0x0000000000017941 */ /* 0x000fea0003800000 */
.L_x_134:
        /* <DEDUP_REMOVED lines=11> */
.L_x_137:
[----:B------:R-:W-:Y:S05]  /*42a0*/  BSYNC B1 ;  /* 0x0000000000017941 */ /* 0x000fea0003800000 */
.L_x_136:
[----:B------:R-:W-:Y:S01]  /*42b0*/  @!P4 IMAD R139, R139, R155, R22 ;  /* 0x0000009b8b8bc224 */ /* 0x000fe200078e0216 */
[----:B------:R-:W-:Y:S04]  /*42c0*/  BSSY B1, `(.L_x_138) ;  /* 0x0000006000017945 */ /* 0x000fe80003800000 */
[----:B------:R0:W-:Y:S01]  /*42d0*/  @!P4 STG.E.U8 desc[UR36][R8.64+0x61], R139 ;  /* 0x0000618b0800c986 */ /* 0x0001e2000c101124 */
[----:B------:R-:W-:Y:S05]  /*42e0*/  @P3 BRA `(.L_x_139) ;  /* 0x00000000000c3947 */ /* 0x000fea0003800000 */
[----:B--2---:R-:W3:Y:S02]  /*42f0*/  LDG.E.U8 R157, desc[UR36][R162.64+0x68] ;  /* 0x00006824a29d7981 */ /* 0x004ee4000c1e1100 */
[----:B---3--:R-:W-:-:S05]  /*4300*/  PRMT R89, R157, 0x8880, RZ ;  /* 0x000088809d597816 */ /* 0x008fca00000000ff */
[----:B------:R-:W-:-:S07]  /*4310*/  IMAD R22, R89, R156, RZ ;  /* 0x0000009c59167224 */ /* 0x000fce00078e02ff */
.L_x_139:
[----:B------:R-:W-:Y:S05]  /*4320*/  BSYNC B1 ;  /* 0x0000000000017941 */ /* 0x000fea0003800000 */
.L_x_138:
[----:B---3--:R-:W-:Y:S01]  /*4330*/  @!P3 IMAD R89, R140, R155, R22 ;  /* 0x0000009b8c59b224 */ /* 0x008fe200078e0216 */
[----:B------:R-:W-:Y:S04]  /*4340*/  BSSY B1, `(.L_x_140) ;  /* 0x0000006000017945 */ /* 0x000fe80003800000 */
[----:B------:R3:W-:Y:S01]  /*4350*/  @!P3 STG.E.U8 desc[UR36][R160.64+0x68], R89 ;  /* 0x00006859a000b986 */ /* 0x0007e2000c101124 */
[----:B------:R-:W-:Y:S05]  /*4360*/  @P5 BRA `(.L_x_141) ;  /* 0x00000000000c5947 */ /* 0x000fea0003800000 */
[----:B--2---:R-:W3:Y:S02]  /*4370*/  LDG.E.U8 R157, desc[UR36][R162.64+0x69] ;  /* 0x00006924a29d7981 */ /* 0x004ee4000c1e1100 */
[----:B---3--:R-:W-:-:S05]  /*4380*/  PRMT R89, R157, 0x8880, RZ ;  /* 0x000088809d597816 */ /* 0x008fca00000000ff */
[----:B------:R-:W-:-:S07]  /*4390*/  IMAD R22, R89, R156, RZ ;  /* 0x0000009c59167224 */ /* 0x000fce00078e02ff */
.L_x_141:
[----:B------:R-:W-:Y:S05]  /*43a0*/  BSYNC B1 ;  /* 0x0000000000017941 */ /* 0x000fea0003800000 */
.L_x_140:
[----:B------:R-:W-:Y:S01]  /*43b0*/  @!P5 IMAD R141, R141, R155, R22 ;  /* 0x0000009b8d8dd224 */ /* 0x000fe200078e0216 */
[----:B------:R-:W-:Y:S04]  /*43c0*/  BSSY B1, `(.L_x_142) ;  /* 0x0000006000017945 */ /* 0x000fe80003800000 */
[----:B------:R0:W-:Y:S01]  /*43d0*/  @!P5 STG.E.U8 desc[UR36][R160.64+0x69], R141 ;  /* 0x0000698da000d986 */ /* 0x0001e2000c101124 */
[----:B------:R-:W-:Y:S05]  /*43e0*/  @P2 BRA `(.L_x_143) ;  /* 0x00000000000c2947 */ /* 0x000fea0003800000 */
[----:B--2---:R-:W3:Y:S02]  /*43f0*/  LDG.E.U8 R157, desc[UR36][R166.64+0x68] ;  /* 0x00006824a69d7981 */ /* 0x004ee4000c1e1100 */
[----:B---3--:R-:W-:-:S05]  /*4400*/  PRMT R89, R157, 0x8880, RZ ;  /* 0x000088809d597816 */ /* 0x008fca00000000ff */
[----:B------:R-:W-:-:S07]  /*4410*/  IMAD R22, R89, R156, RZ ;  /* 0x0000009c59167224 */ /* 0x000fce00078e02ff */
.L_x_143:
[----:B------:R-:W-:Y:S05]  /*4420*/  BSYNC B1 ;  /* 0x0000000000017941 */ /* 0x000fea0003800000 */
.L_x_142:
        /* <DEDUP_REMOVED lines=11> */
.L_x_145:
[----:B------:R-:W-:Y:S05]  /*44e0*/  BSYNC B1 ;  /* 0x0000000000017941 */ /* 0x000fea0003800000 */
.L_x_144:
[----:B------:R-:W-:Y:S01]  /*44f0*/  @!P4 IMAD R143, R143, R155, R22 ;  /* 0x0000009b8f8fc224 */ /* 0x000fe200078e0216 */
[----:B------:R-:W-:Y:S04]  /*4500*/  BSSY B1, `(.L_x_146) ;  /* 0x0000006000017945 */ /* 0x000fe80003800000 */
[----:B------:R0:W-:Y:S01]  /*4510*/  @!P4 STG.E.U8 desc[UR36][R8.64+0x69], R143 ;  /* 0x0000698f0800c986 */ /* 0x0001e2000c101124 */
[----:B------:R-:W-:Y:S05]  /*4520*/  @P3 BRA `(.L_x_147) ;  /* 0x00000000000c3947 */ /* 0x000fea0003800000 */
[----:B--2---:R-:W3:Y:S02]  /*4530*/  LDG.E.U8 R157, desc[UR36][R162.64+0x70] ;  /* 0x00007024a29d7981 */ /* 0x004ee4000c1e1100 */
[----:B---3--:R-:W-:-:S05]  /*4540*/  PRMT R89, R157, 0x8880, RZ ;  /* 0x000088809d597816 */ /* 0x008fca00000000ff */
[----:B------:R-:W-:-:S07]  /*4550*/  IMAD R22, R89, R156, RZ ;  /* 0x0000009c59167224 */ /* 0x000fce00078e02ff */
.L_x_147:
[----:B------:R-:W-:Y:S05]  /*4560*/  BSYNC B1 ;  /* 0x0000000000017941 */ /* 0x000fea0003800000 */
.L_x_146:
[----:B---3--:R-:W-:Y:S01]  /*4570*/  @!P3 IMAD R89, R144, R155, R22 ;  /* 0x0000009b9059b224 */ /* 0x008fe200078e0216 */
[----:B------:R-:W-:Y:S04]  /*4580*/  BSSY B1, `(.L_x_148) ;  /* 0x0000006000017945 */ /* 0x000fe80003800000 */
[----:B------:R3:W-:Y:S01]  /*4590*/  @!P3 STG.E.U8 desc[UR36][R160.64+0x70], R89 ;  /* 0x00007059a000b986 */ /* 0x0007e2000c101124 */
[----:B------:R-:W-:Y:S05]  /*45a0*/  @P5 BRA `(.L_x_149) ;  /* 0x00000000000c5947 */ /* 0x000fea0003800000 */
[----:B--2---:R-:W3:Y:S02]  /*45b0*/  LDG.E.U8 R157, desc[UR36][R162.64+0x71] ;  /* 0x00007124a29d7981 */ /* 0x004ee4000c1e1100 */
[----:B---3--:R-:W-:-:S05]  /*45c0*/  PRMT R89, R157, 0x8880, RZ ;  /* 0x000088809d597816 */ /* 0x008fca00000000ff */
[----:B------:R-:W-:-:S07]  /*45d0*/  IMAD R22, R89, R156, RZ ;  /* 0x0000009c59167224 */ /* 0x000fce00078e02ff */
.L_x_149:
[----:B------:R-:W-:Y:S05]  /*45e0*/  BSYNC B1 ;  /* 0x0000000000017941 */ /* 0x000fea0003800000 */
.L_x_148:
[----:B------:R-:W-:Y:S01]  /*45f0*/  @!P5 IMAD R145, R145, R155, R22 ;  /* 0x0000009b9191d224 */ /* 0x000fe200078e0216 */
[----:B------:R-:W-:Y:S04]  /*4600*/  BSSY B1, `(.L_x_150) ;  /* 0x0000006000017945 */ /* 0x000fe80003800000 */
[----:B------:R0:W-:Y:S01]  /*4610*/  @!P5 STG.E.U8 desc[UR36][R160.64+0x71], R145 ;  /* 0x00007191a000d986 */ /* 0x0001e2000c101124 */
[----:B------:R-:W-:Y:S05]  /*4620*/  @P2 BRA `(.L_x_151) ;  /* 0x00000000000c2947 */ /* 0x000fea0003800000 */
[----:B--2---:R-:W3:Y:S02]  /*4630*/  LDG.E.U8 R157, desc[UR36][R166.64+0x70] ;  /* 0x00007024a69d7981 */ /* 0x004ee4000c1e1100 */
[----:B---3--:R-:W-:-:S05]  /*4640*/  PRMT R89, R157, 0x8880, RZ ;  /* 0x000088809d597816 */ /* 0x008fca00000000ff */
[----:B------:R-:W-:-:S07]  /*4650*/  IMAD R22, R89, R156, RZ ;  /* 0x0000009c59167224 */ /* 0x000fce00078e02ff */
.L_x_151:
[----:B------:R-:W-:Y:S05]  /*4660*/  BSYNC B1 ;  /* 0x0000000000017941 */ /* 0x000fea0003800000 */
.L_x_150:
[C---:B------:R-:W-:Y:S01]  /*4670*/  ISETP.LT.OR P4, PT, R3.reuse, 0x72, !P1 ;  /* 0x000000720300780c */ /* 0x040fe20004f81670 */
[----:B---3--:R-:W-:Y:S01]  /*4680*/  @!P2 IMAD R89, R146, R155, R22 ;  /* 0x0000009b9259a224 */ /* 0x008fe200078e0216 */
[----:B------:R-:W-:Y:S01]  /*4690*/  BSSY B1, `(.L_x_152) ;  /* 0x000000b000017945 */ /* 0x000fe20003800000 */
[----:B------:R-:W-:Y:S02]  /*46a0*/  ISETP.LT.OR P3, PT, R3, 0x79, !P0 ;  /* 0x000000790300780c */ /* 0x000fe40004761670 */
[----:B------:R-:W-:Y:S01]  /*46b0*/  IADD3 R153, P5, R153, 0x80, RZ ;  /* 0x0000008099997810 */ /* 0x000fe20007fbe0ff */
[----:B------:R3:W-:Y:S01]  /*46c0*/  @!P2 STG.E.U8 desc[UR36][R8.64+0x70], R89 ;  /* 0x000070590800a986 */ /* 0x0007e2000c101124 */
[C---:B------:R-:W-:Y:S02]  /*46d0*/  ISETP.LT.OR P2, PT, R3.reuse, 0x79, !P1 ;  /* 0x000000790300780c */ /* 0x040fe40004f41670 */
[C---:B------:R-:W-:Y:S02]  /*46e0*/  ISETP.LT.OR P0, PT, R3.reuse, 0x7a, !P0 ;  /* 0x0000007a0300780c */ /* 0x040fe40004701670 */
[----:B------:R-:W-:-:S02]  /*46f0*/  ISETP.LT.OR P1, PT, R3, 0x7a, !P1 ;  /* 0x0000007a0300780c */ /* 0x000fc40004f21670 */
[----:B------:R-:W-:Y:S11]  /*4700*/  @P4 BRA `(.L_x_153) ;  /* 0x00000000000c4947 */ /* 0x000ff60003800000 */
[----:B--2---:R-:W3:Y:S02]  /*4710*/  LDG.E.U8 R157, desc[UR36][R166.64+0x71] ;  /* 0x00007124a69d7981 */ /* 0x004ee4000c1e1100 */
[----:B---3--:R-:W-:-:S05]  /*4720*/  PRMT R89, R157, 0x8880, RZ ;  /* 0x000088809d597816 */ /* 0x008fca00000000ff */
[----:B------:R-:W-:-:S07]  /*4730*/  IMAD R22, R89, R156, RZ ;  /* 0x0000009c59167224 */ /* 0x000fce00078e02ff */
.L_x_153:
[----:B------:R-:W-:Y:S05]  /*4740*/  BSYNC B1 ;  /* 0x0000000000017941 */ /* 0x000fea0003800000 */
.L_x_152:
[----:B------:R-:W-:Y:S01]  /*4750*/  @!P4 IMAD R147, R147, R155, R22 ;  /* 0x0000009b9393c224 */ /* 0x000fe200078e0216 */
[----:B------:R-:W-:Y:S04]  /*4760*/  BSSY B1, `(.L_x_154) ;  /* 0x0000006000017945 */ /* 0x000fe80003800000 */
[----:B------:R0:W-:Y:S01]  /*4770*/  @!P4 STG.E.U8 desc[UR36][R8.64+0x71], R147 ;  /* 0x000071930800c986 */ /* 0x0001e2000c101124 */
[----:B------:R-:W-:Y:S05]  /*4780*/  @P3 BRA `(.L_x_155) ;  /* 0x00000000000c3947 */ /* 0x000fea0003800000 */
[----:B--2---:R-:W3:Y:S02]  /*4790*/  LDG.E.U8 R157, desc[UR36][R162.64+0x78] ;  /* 0x00007824a29d7981 */ /* 0x004ee4000c1e1100 */
[----:B---3--:R-:W-:-:S05]  /*47a0*/  PRMT R89, R157, 0x8880, RZ ;  /* 0x000088809d597816 */ /* 0x008fca00000000ff */
[----:B------:R-:W-:-:S07]  /*47b0*/  IMAD R22, R89, R156, RZ ;  /* 0x0000009c59167224 */ /* 0x000fce00078e02ff */
.L_x_155:
[----:B------:R-:W-:Y:S05]  /*47c0*/  BSYNC B1 ;  /* 0x0000000000017941 */ /* 0x000fea0003800000 */
.L_x_154:
[----:B---3--:R-:W-:Y:S01]  /*47d0*/  @!P3 IMAD R89, R148, R155, R22 ;  /* 0x0000009b9459b224 */ /* 0x008fe200078e0216 */
[----:B------:R-:W-:Y:S01]  /*47e0*/  BSSY B1, `(.L_x_156) ;  /* 0x0000007000017945 */ /* 0x000fe20003800000 */
[----:B----4-:R-:W-:-:S03]  /*47f0*/  IMAD.X R91, RZ, RZ, R5, P5 ;  /* 0x000000ffff5b7224 */ /* 0x010fc600028e0605 */
[----:B------:R3:W-:Y:S01]  /*4800*/  @!P3 STG.E.U8 desc[UR36][R160.64+0x78], R89 ;  /* 0x00007859a000b986 */ /* 0x0007e2000c101124 */
[----:B------:R-:W-:Y:S05]  /*4810*/  @P0 BRA `(.L_x_157) ;  /* 0x00000000000c0947 */ /* 0x000fea0003800000 */
[----:B--2---:R-:W2:Y:S02]  /*4820*/  LDG.E.U8 R157, desc[UR36][R162.64+0x79] ;  /* 0x00007924a29d7981 */ /* 0x004ea4000c1e1100 */
[----:B--2---:R-:W-:-:S05]  /*4830*/  PRMT R5, R157, 0x8880, RZ ;  /* 0x000088809d057816 */ /* 0x004fca00000000ff */
[----:B------:R-:W-:-:S07]  /*4840*/  IMAD R22, R5, R156, RZ ;  /* 0x0000009c05167224 */ /* 0x000fce00078e02ff */
.L_x_157:
[----:B------:R-:W-:Y:S05]  /*4850*/  BSYNC B1 ;  /* 0x0000000000017941 */ /* 0x000fea0003800000 */
.L_x_156:
[----:B------:R-:W-:Y:S01]  /*4860*/  @!P0 IMAD R149, R149, R155, R22 ;  /* 0x0000009b95958224 */ /* 0x000fe200078e0216 */
[----:B------:R-:W-:Y:S01]  /*4870*/  BSSY B1, `(.L_x_158) ;  /* 0x0000007000017945 */ /* 0x000fe20003800000 */
[----:B------:R-:W-:-:S03]  /*4880*/  IMAD R4, R91, R158, RZ ;  /* 0x0000009e5b047224 */ /* 0x000fc600078e02ff */
[----:B------:R4:W-:Y:S01]  /*4890*/  @!P0 STG.E.U8 desc[UR36][R160.64+0x79], R149 ;  /* 0x00007995a0008986 */ /* 0x0009e2000c101124 */
[----:B------:R-:W-:Y:S05]  /*48a0*/  @P2 BRA `(.L_x_159) ;  /* 0x00000000000c2947 */ /* 0x000fea0003800000 */
[----:B--2---:R-:W2:Y:S02]  /*48b0*/  LDG.E.U8 R157, desc[UR36][R166.64+0x78] ;  /* 0x00007824a69d7981 */ /* 0x004ea4000c1e1100 */
[----:B--2---:R-:W-:-:S05]  /*48c0*/  PRMT R5, R157, 0x8880, RZ ;  /* 0x000088809d057816 */ /* 0x004fca00000000ff */
[----:B------:R-:W-:-:S07]  /*48d0*/  IMAD R22, R5, R156, RZ ;  /* 0x0000009c05167224 */ /* 0x000fce00078e02ff */
.L_x_159:
[----:B------:R-:W-:Y:S05]  /*48e0*/  BSYNC B1 ;  /* 0x0000000000017941 */ /* 0x000fea0003800000 */
.L_x_158:
[----:B------:R-:W-:Y:S01]  /*48f0*/  @!P2 IMAD R5, R150, R155, R22 ;  /* 0x0000009b9605a224 */ /* 0x000fe200078e0216 */
[----:B------:R-:W-:Y:S01]  /*4900*/  BSSY B1, `(.L_x_160) ;  /* 0x0000009000017945 */ /* 0x000fe20003800000 */
[C---:B---3--:R-:W-:Y:S02]  /*4910*/  IMAD R89, R153.reuse, R159, R4 ;  /* 0x0000009f99597224 */ /* 0x048fe400078e0204 */
[CC--:B------:R-:W-:Y:S01]  /*4920*/  IMAD.WIDE.U32 R164, R153.reuse, R158.reuse, R164 ;  /* 0x0000009e99a47225 */ /* 0x0c0fe200078e00a4 */
[----:B------:R3:W-:Y:S03]  /*4930*/  @!P2 STG.E.U8 desc[UR36][R8.64+0x78], R5 ;  /* 0x000078050800a986 */ /* 0x0007e6000c101124 */
[----:B------:R-:W-:Y:S01]  /*4940*/  IMAD.WIDE.U32 R158, R153, R158, R20 ;  /* 0x0000009e999e7225 */ /* 0x000fe200078e0014 */
[----:B------:R-:W-:Y:S06]  /*4950*/  @P1 BRA `(.L_x_161) ;  /* 0x00000000000c1947 */ /* 0x000fec0003800000 */
[----:B--2---:R-:W3:Y:S02]  /*4960*/  LDG.E.U8 R157, desc[UR36][R166.64+0x79] ;  /* 0x00007924a69d7981 */ /* 0x004ee4000c1e1100 */
[----:B---3--:R-:W-:-:S05]  /*4970*/  PRMT R5, R157, 0x8880, RZ ;  /* 0x000088809d057816 */ /* 0x008fca00000000ff */
[----:B------:R-:W-:-:S07]  /*4980*/  IMAD R22, R5, R156, RZ ;  /* 0x0000009c05167224 */ /* 0x000fce00078e02ff */
.L_x_161:
[----:B------:R-:W-:Y:S05]  /*4990*/  BSYNC B1 ;  /* 0x0000000000017941 */ /* 0x000fea0003800000 */
.L_x_160:
[----:B------:R-:W-:Y:S01]  /*49a0*/  @!P1 IMAD R151, R151, R155, R22 ;  /* 0x0000009b97979224 */ /* 0x000fe200078e0216 */
[----:B------:R-:W-:Y:S01]  /*49b0*/  ISETP.GE.AND P2, PT, R0, 0x81, PT ;  /* 0x000000810000780c */ /* 0x000fe20003f46270 */
[----:B------:R-:W-:Y:S01]  /*49c0*/  BSSY B1, `(.L_x_162) ;  /* 0x000000c000017945 */ /* 0x000fe20003800000 */
[----:B------:R-:W-:Y:S02]  /*49d0*/  IADD3 R4, P5, R158, R12, RZ ;  /* 0x0000000c9e047210 */ /* 0x000fe40007fbe0ff */
[----:B------:R0:W-:Y:S01]  /*49e0*/  @!P1 STG.E.U8 desc[UR36][R8.64+0x79], R151 ;  /* 0x0000799708009986 */ /* 0x0001e2000c101124 */
[----:B------:R-:W-:Y:S02]  /*49f0*/  ISETP.LT.OR P1, PT, R3, 0x1, !P2 ;  /* 0x000000010300780c */ /* 0x000fe40005721670 */
[----:B---3--:R-:W-:Y:S02]  /*4a00*/  IADD3.X R5, R13, R159, R89, P5, !PT ;  /* 0x0000009f0d057210 */ /* 0x008fe40002ffe459 */
[----:B------:R-:W-:-:S02]  /*4a10*/  ISETP.GE.AND P0, PT, R0, 0x89, PT ;  /* 0x000000890000780c */ /* 0x000fc40003f06270 */
[----:B------:R-:W-:Y:S02]  /*4a20*/  IADD3 R12, P4, P3, R14, R12, R164 ;  /* 0x0000000c0e0c7210 */ /* 0x000fe40007b9e0a4 */
[----:B------:R-:W-:-:S05]  /*4a30*/  ISETP.LT.OR P5, PT, R3, 0x2, !P2 ;  /* 0x000000020300780c */ /* 0x000fca00057a1670 */
[----:B0-----:R-:W-:Y:S08]  /*4a40*/  @P1 BRA `(.L_x_163) ;  /* 0x00000000000c1947 */ /* 0x001ff00003800000 */
[----:B--2---:R-:W2:Y:S02]  /*4a50*/  LDG.E.U8 R157, desc[UR36][R4.64] ;  /* 0x00000024049d7981 */ /* 0x004ea4000c1e1100 */
[----:B--2---:R-:W-:-:S05]  /*4a60*/  PRMT R9, R157, 0x8880, RZ ;  /* 0x000088809d097816 */ /* 0x004fca00000000ff */
[----:B------:R-:W-:-:S07]  /*4a70*/  IMAD R22, R9, R156, RZ ;  /* 0x0000009c09167224 */ /* 0x000fce00078e02ff */
.L_x_163:
[----:B------:R-:W-:Y:S05]  /*4a80*/  BSYNC B1 ;  /* 0x0000000000017941 */ /* 0x000fea0003800000 */
.L_x_162:
[----:B------:R-:W-:Y:S01]  /*4a90*/  @!P1 IMAD R9, R24, R155, R22 ;  /* 0x0000009b18099224 */ /* 0x000fe200078e0216 */
[----:B------:R-:W-:Y:S01]  /*4aa0*/  BSSY B1, `(.L_x_164) ;  /* 0x0000007000017945 */ /* 0x000fe20003800000 */
[----:B------:R-:W-:-:S03]  /*4ab0*/  IMAD.IADD R164, R89, 0x1, R165 ;  /* 0x0000000159a47824 */ /* 0x000fc600078e02a5 */
[----:B------:R0:W-:Y:S01]  /*4ac0*/  @!P1 STG.E.U8 desc[UR36][R6.64], R9 ;  /* 0x0000000906009986 */ /* 0x0001e2000c101124 */
[----:B------:R-:W-:Y:S05]  /*4ad0*/  @P5 BRA `(.L_x_165) ;  /* 0x00000000000c5947 */ /* 0x000fea0003800000 */
[----:B--2---:R-:W0:Y:S02]  /*4ae0*/  LDG.E.U8 R157, desc[UR36][R4.64+0x1] ;  /* 0x00000124049d7981 */ /* 0x004e24000c1e1100 */
[----:B0-----:R-:W-:-:S05]  /*4af0*/  PRMT R9, R157, 0x8880, RZ ;  /* 0x000088809d097816 */ /* 0x001fca00000000ff */
[----:B------:R-:W-:-:S07]  /*4b00*/  IMAD R22, R9, R156, RZ ;  /* 0x0000009c09167224 */ /* 0x000fce00078e02ff */
.L_x_165:
[----:B------:R-:W-:Y:S05]  /*4b10*/  BSYNC B1 ;  /* 0x0000000000017941 */ /* 0x000fea0003800000 */
.L_x_164:
[----:B------:R-:W-:Y:S01]  /*4b20*/  ISETP.LT.OR P1, PT, R3, 0x1, !P0 ;  /* 0x000000010300780c */ /* 0x000fe20004721670 */
[----:B------:R-:W-:Y:S01]  /*4b30*/  @!P5 IMAD R25, R25, R155, R22 ;  /* 0x0000009b1919d224 */ /* 0x000fe200078e0216 */
[----:B------:R-:W-:Y:S01]  /*4b40*/  BSSY B1, `(.L_x_166) ;  /* 0x000000a000017945 */ /* 0x000fe20003800000 */
[----:B------:R-:W-:Y:S02]  /*4b50*/  IADD3.X R13, R21, R13, R164, P4, P3 ;  /* 0x0000000d150d7210 */ /* 0x000fe400027e64a4 */
[C---:B------:R-:W-:Y:S01]  /*4b60*/  ISETP.LT.OR P4, PT, R3.reuse, 0x2, !P0 ;  /* 0x000000020300780c */ /* 0x040fe20004781670 */
[----:B------:R3:W-:Y:S01]  /*4b70*/  @!P5 STG.E.U8 desc[UR36][R6.64+0x1], R25 ;  /* 0x000001190600d986 */ /* 0x0007e2000c101124 */
[C---:B------:R-:W-:Y:S02]  /*4b80*/  ISETP.LT.OR P5, PT, R3.reuse, 0x9, !P2 ;  /* 0x000000090300780c */ /* 0x040fe400057a1670 */
[----:B------:R-:W-:-:S04]  /*4b90*/  ISETP.LT.OR P3, PT, R3, 0xa, !P2 ;  /* 0x0000000a0300780c */ /* 0x000fc80005761670 */
[----:B------:R-:W-:Y:S09]  /*4ba0*/  @P1 BRA `(.L_x_167) ;  /* 0x00000000000c1947 */ /* 0x000ff20003800000 */
[----:B--2---:R-:W0:Y:S02]  /*4bb0*/  LDG.E.U8 R157, desc[UR36][R12.64] ;  /* 0x000000240c9d7981 */ /* 0x004e24000c1e1100 */
[----:B0-----:R-:W-:-:S05]  /*4bc0*/  PRMT R9, R157, 0x8880, RZ ;  /* 0x000088809d097816 */ /* 0x001fca00000000ff */
[----:B------:R-:W-:-:S07]  /*4bd0*/  IMAD R22, R9, R156, RZ ;  /* 0x0000009c09167224 */ /* 0x000fce00078e02ff */
.L_x_167:
[----:B------:R-:W-:Y:S05]  /*4be0*/  BSYNC B1 ;  /* 0x0000000000017941 */ /* 0x000fea0003800000 */
.L_x_166:
[----:B0-----:R-:W-:Y:S01]  /*4bf0*/  @!P1 IMAD R9, R26, R155, R22 ;  /* 0x0000009b1a099224 */ /* 0x001fe200078e0216 */
[----:B------:R-:W-:Y:S04]  /*4c00*/  BSSY B1, `(.L_x_168) ;  /* 0x0000006000017945 */ /* 0x000fe80003800000 */
[----:B------:R0:W-:Y:S01]  /*4c10*/  @!P1 STG.E.U8 desc[UR36][R10.64], R9 ;  /* 0x000000090a009986 */ /* 0x0001e2000c101124 */
[----:B------:R-:W-:Y:S05]  /*4c20*/  @P4 BRA `(.L_x_169) ;  /* 0x00000000000c4947 */ /* 0x000fea0003800000 */
[----:B--2---:R-:W0:Y:S02]  /*4c30*/  LDG.E.U8 R157, desc[UR36][R12.64+0x1] ;  /* 0x000001240c9d7981 */ /* 0x004e24000c1e1100 */
[----:B0-----:R-:W-:-:S05]  /*4c40*/  PRMT R9, R157, 0x8880, RZ ;  /* 0x000088809d097816 */ /* 0x001fca00000000ff */
[----:B------:R-:W-:-:S07]  /*4c50*/  IMAD R22, R9, R156, RZ ;  /* 0x0000009c09167224 */ /* 0x000fce00078e02ff */
.L_x_169:
[----:B------:R-:W-:Y:S05]  /*4c60*/  BSYNC B1 ;  /* 0x0000000000017941 */ /* 0x000fea0003800000 */
.L_x_168:
[----:B------:R-:W-:Y:S01]  /*4c70*/  @!P4 IMAD R27, R27, R155, R22 ;  /* 0x0000009b1b1bc224 */ /* 0x000fe200078e0216 */
[----:B------:R-:W-:Y:S04]  /*4c80*/  BSSY B1, `(.L_x_170) ;  /* 0x0000006000017945 */ /* 0x000fe80003800000 */
[----:B------:R0:W-:Y:S01]  /*4c90*/  @!P4 STG.E.U8 desc[UR36][R10.64+0x1], R27 ;  /* 0x0000011b0a00c986 */ /* 0x0001e2000c101124 */
[----:B------:R-:W-:Y:S05]  /*4ca0*/  @P5 BRA `(.L_x_171) ;  /* 0x00000000000c5947 */ /* 0x000fea0003800000 */
[----:B--2---:R-:W0:Y:S02]  /*4cb0*/  LDG.E.U8 R157, desc[UR36][R4.64+0x8] ;  /* 0x00000824049d7981 */ /* 0x004e24000c1e1100 */
[----:B0-----:R-:W-:-:S05]  /*4cc0*/  PRMT R9, R157, 0x8880, RZ ;  /* 0x000088809d097816 */ /* 0x001fca00000000ff */
[----:B------:R-:W-:-:S07]  /*4cd0*/  IMAD R22, R9, R156, RZ ;  /* 0x0000009c09167224 */ /* 0x000fce00078e02ff */
.L_x_171:
[----:B------:R-:W-:Y:S05]  /*4ce0*/  BSYNC B1 ;  /* 0x0000000000017941 */ /* 0x000fea0003800000 */
.L_x_170:
[----:B0-----:R-:W-:Y:S01]  /*4cf0*/  @!P5 IMAD R9, R28, R155, R22 ;  /* 0x0000009b1c09d224 */ /* 0x001fe200078e0216 */
[----:B------:R-:W-:Y:S04]  /*4d00*/  BSSY B1, `(.L_x_172) ;  /* 0x0000006000017945 */ /* 0x000fe80003800000 */
[----:B------:R0:W-:Y:S01]  /*4d10*/  @!P5 STG.E.U8 desc[UR36][R6.64+0x8], R9 ;  /* 0x000008090600d986 */ /* 0x0001e2000c101124 */
[----:B------:R-:W-:Y:S05]  /*4d20*/  @P3 BRA `(.L_x_173) ;  /* 0x00000000000c3947 */ /* 0x000fea0003800000 */
[----:B--2---:R-:W0:Y:S02]  /*4d30*/  LDG.E.U8 R157, desc[UR36][R4.64+0x9] ;  /* 0x00000924049d7981 */ /* 0x004e24000c1e1100 */
[----:B0-----:R-:W-:-:S05]  /*4d40*/  PRMT R9, R157, 0x8880, RZ ;  /* 0x000088809d097816 */ /* 0x001fca00000000ff */
[----:B------:R-:W-:-:S07]  /*4d50*/  IMAD R22, R9, R156, RZ ;  /* 0x0000009c09167224 */ /* 0x000fce00078e02ff */
.L_x_173:
[----:B------:R-:W-:Y:S05]  /*4d60*/  BSYNC B1 ;  /* 0x0000000000017941 */ /* 0x000fea0003800000 */
.L_x_172:
[----:B------:R-:W-:Y:S01]  /*4d70*/  ISETP.LT.OR P5, PT, R3, 0x9, !P0 ;  /* 0x000000090300780c */ /* 0x000fe200047a1670 */
[----:B------:R-:W-:Y:S01]  /*4d80*/  @!P3 IMAD R29, R29, R155, R22 ;  /* 0x0000009b1d1db224 */ /* 0x000fe200078e0216 */
[----:B------:R-:W-:Y:S01]  /*4d90*/  BSSY B1, `(.L_x_174) ;  /* 0x0000009000017945 */ /* 0x000fe20003800000 */
[C---:B------:R-:W-:Y:S02]  /*4da0*/  ISETP.LT.OR P4, PT, R3.reuse, 0xa, !P0 ;  /* 0x0000000a0300780c */ /* 0x040fe40004781670 */
[C---:B------:R-:W-:Y:S01]  /*4db0*/  ISETP.LT.OR P1, PT, R3.reuse, 0x12, !P2 ;  /* 0x000000120300780c */ /* 0x040fe20005721670 */
[----:B------:R0:W-:Y:S01]  /*4dc0*/  @!P3 STG.E.U8 desc[UR36][R6.64+0x9], R29 ;  /* 0x0000091d0600b986 */ /* 0x0001e2000c101124 */
[----:B------:R-:W-:-:S06]  /*4dd0*/  ISETP.LT.OR P3, PT, R3, 0x11, !P2 ;  /* 0x000000110300780c */ /* 0x000fcc0005761670 */
[----:B------:R-:W-:Y:S07]  /*4de0*/  @P5 BRA `(.L_x_175) ;  /* 0x00000000000c5947 */ /* 0x000fee0003800000 */
[----:B--2---:R-:W0:Y:S02]  /*4df0*/  LDG.E.U8 R157, desc[UR36][R12.64+0x8] ;  /* 0x000008240c9d7981 */ /* 0x004e24000c1e1100 */
[----:B0-----:R-:W-:-:S05]  /*4e00*/  PRMT R9, R157, 0x8880, RZ ;  /* 0x000088809d097816 */ /* 0x001fca00000000ff */
[----:B------:R-:W-:-:S07]  /*4e10*/  IMAD R22, R9, R156, RZ ;  /* 0x0000009c09167224 */ /* 0x000fce00078e02ff */
.L_x_175:
[----:B------:R-:W-:Y:S05]  /*4e20*/  BSYNC B1 ;  /* 0x0000000000017941 */ /* 0x000fea0003800000 */
.L_x_174:
[----:B0-----:R-:W-:Y:S01]  /*4e30*/  @!P5 IMAD R9, R30, R155, R22 ;  /* 0x0000009b1e09d224 */ /* 0x001fe200078e0216 */
[----:B------:R-:W-:Y:S04]  /*4e40*/  BSSY B1, `(.L_x_176) ;  /* 0x0000006000017945 */ /* 0x000fe80003800000 */
[----:B------:R0:W-:Y:S01]  /*4e50*/  @!P5 STG.E.U8 desc[UR36][R10.64+0x8], R9 ;  /* 0x000008090a00d986 */ /* 0x0001e2000c101124 */
[----:B------:R-:W-:Y:S05]  /*4e60*/  @P4 BRA `(.L_x_177) ;  /* 0x00000000000c4947 */ /* 0x000fea0003800000 */
[----:B--2---:R-:W0:Y:S02]  /*4e70*/  LDG.E.U8 R157, desc[UR36][R12.64+0x9] ;  /* 0x000009240c9d7981 */ /* 0x004e24000c1e1100 */
[----:B0-----:R-:W-:-:S05]  /*4e80*/  PRMT R9, R157, 0x8880, RZ ;  /* 0x000088809d097816 */ /* 0x001fca00000000ff */
[----:B------:R-:W-:-:S07]  /*4e90*/  IMAD R22, R9, R156, RZ ;  /* 0x0000009c09167224 */ /* 0x000fce00078e02ff */
.L_x_177:
[----:B------:R-:W-:Y:S05]  /*4ea0*/  BSYNC B1 ;  /* 0x0000000000017941 */ /* 0x000fea0003800000 */
.L_x_176:
[----:B------:R-:W-:Y:S01]  /*4eb0*/  @!P4 IMAD R31, R31, R155, R22 ;  /* 0x0000009b1f1fc224 */ /* 0x000fe200078e0216 */
[----:B------:R-:W-:Y:S04]  /*4ec0*/  BSSY B1, `(.L_x_178) ;  /* 0x0000006000017945 */ /* 0x000fe80003800000 */
[----:B------:R0:W-:Y:S01]  /*4ed0*/  @!P4 STG.E.U8 desc[UR36][R10.64+0x9], R31 ;  /* 0x0000091f0a00c986 */ /* 0x0001e2000c101124 */
[----:B------:R-:W-:Y:S05]  /*4ee0*/  @P3 BRA `(.L_x_179) ;  /* 0x00000000000c3947 */ /* 0x000fea0003800000 */
[----:B--2---:R-:W0:Y:S02]  /*4ef0*/  LDG.E.U8 R157, desc[UR36][R4.64+0x10] ;  /* 0x00001024049d7981 */ /* 0x004e24000c1e1100 */
[----:B0-----:R-:W-:-:S05]  /*4f00*/  PRMT R9, R157, 0x8880, RZ ;  /* 0x000088809d097816 */ /* 0x001fca00000000ff */
[----:B------:R-:W-:-:S07]  /*4f10*/  IMAD R22, R9, R156, RZ ;  /* 0x0000009c09167224 */ /* 0x000fce00078e02ff */
.L_x_179:
[----:B------:R-:W-:Y:S05]  /*4f20*/  BSYNC B1 ;  /* 0x0000000000017941 */ /* 0x000fea0003800000 */
.L_x_178:
[----:B0-----:R-:W-:Y:S01]  /*4f30*/  @!P3 IMAD R9, R32, R155, R22 ;  /* 0x0000009b2009b224 */ /* 0x001fe200078e0216 */
[----:B------:R-:W-:Y:S04]  /*4f40*/  BSSY B1, `(.L_x_180) ;  /* 0x0000006000017945 */ /* 0x000fe80003800000 */
[----:B------:R0:W-:Y:S01]  /*4f50*/  @!P3 STG.E.U8 desc[UR36][R6.64+0x10], R9 ;  /* 0x000010090600b986 */ /* 0x0001e2000c101124 */
[----:B------:R-:W-:Y:S05]  /*4f60*/  @P1 BRA `(.L_x_181) ;  /* 0x00000000000c1947 */ /* 0x000fea0003800000 */
[----:B--2---:R-:W0:Y:S02]  /*4f70*/  LDG.E.U8 R157, desc[UR36][R4.64+0x11] ;  /* 0x00001124049d7981 */ /* 0x004e24000c1e1100 */
[----:B0-----:R-:W-:-:S05]  /*4f80*/  PRMT R9, R157, 0x8880, RZ ;  /* 0x000088809d097816 */ /* 0x001fca00000000ff */
[----:B------:R-:W-:-:S07]  /*4f90*/  IMAD R22, R9, R156, RZ ;  /* 0x0000009c09167224 */ /* 0x000fce00078e02ff */
.L_x_181:
[----:B------:R-:W-:Y:S05]  /*4fa0*/  BSYNC B1 ;  /* 0x0000000000017941 */ /* 0x000fea0003800000 */
.L_x_180:
        /* <DEDUP_REMOVED lines=11> */
.L_x_183:
[----:B------:R-:W-:Y:S05]  /*5060*/  BSYNC B1 ;  /* 0x0000000000017941 */ /* 0x000fea0003800000 */
.L_x_182:
[----:B0-----:R-:W-:Y:S01]  /*5070*/  @!P4 IMAD R9, R34, R155, R22 ;  /* 0x0000009b2209c224 */ /* 0x001fe200078e0216 */
[----:B------:R-:W-:Y:S04]  /*5080*/  BSSY B1, `(.L_x_184) ;  /* 0x0000006000017945 */ /* 0x000fe80003800000 */
[----:B------:R0:W-:Y:S01]  /*5090*/  @!P4 STG.E.U8 desc[UR36][R10.64+0x10], R9 ;  /* 0x000010090a00c986 */ /* 0x0001e2000c101124 */
[----:B------:R-:W-:Y:S05]  /*50a0*/  @P3 BRA `(.L_x_185) ;  /* 0x00000000000c3947 */ /* 0x000fea0003800000 */
[----:B--2---:R-:W0:Y:S02]  /*50b0*/  LDG.E.U8 R157, desc[UR36][R12.64+0x11] ;  /* 0x000011240c9d7981 */ /* 0x004e24000c1e1100 */
[----:B0-----:R-:W-:-:S05]  /*50c0*/  PRMT R9, R157, 0x8880, RZ ;  /* 0x000088809d097816 */ /* 0x001fca00000000ff */
[----:B------:R-:W-:-:S07]  /*50d0*/  IMAD R22, R9, R156, RZ ;  /* 0x0000009c09167224 */ /* 0x000fce00078e02ff */
.L_x_185:
[----:B------:R-:W-:Y:S05]  /*50e0*/  BSYNC B1 ;  /* 0x0000000000017941 */ /* 0x000fea0003800000 */
.L_x_184:
[----:B------:R-:W-:Y:S01]  /*50f0*/  @!P3 IMAD R35, R35, R155, R22 ;  /* 0x0000009b2323b224 */ /* 0x000fe200078e0216 */
[----:B------:R-:W-:Y:S04]  /*5100*/  BSSY B1, `(.L_x_186) ;  /* 0x0000006000017945 */ /* 0x000fe80003800000 */
[----:B------:R0:W-:Y:S01]  /*5110*/  @!P3 STG.E.U8 desc[UR36][R10.64+0x11], R35 ;  /* 0x000011230a00b986 */ /* 0x0001e2000c101124 */
[----:B------:R-:W-:Y:S05]  /*5120*/  @P5 BRA `(.L_x_187) ;  /* 0x00000000000c5947 */ /* 0x000fea0003800000 */
[----:B--2---:R-:W0:Y:S02]  /*5130*/  LDG.E.U8 R157, desc[UR36][R4.64+0x18] ;  /* 0x00001824049d7981 */ /* 0x004e24000c1e1100 */
[----:B0-----:R-:W-:-:S05]  /*5140*/  PRMT R9, R157, 0x8880, RZ ;  /* 0x000088809d097816 */ /* 0x001fca00000000ff */
[----:B------:R-:W-:-:S07]  /*5150*/  IMAD R22, R9, R156, RZ ;  /* 0x0000009c09167224 */ /* 0x000fce00078e02ff */
.L_x_187:
[----:B------:R-:W-:Y:S05]  /*5160*/  BSYNC B1 ;  /* 0x0000000000017941 */ /* 0x000fea0003800000 */
.L_x_186:
[----:B0-----:R-:W-:Y:S01]  /*5170*/  @!P5 IMAD R9, R36, R155, R22 ;  /* 0x0000009b2409d224 */ /* 0x001fe200078e0216 */
[----:B------:R-:W-:Y:S04]  /*5180*/  BSSY B1, `(.L_x_188) ;  /* 0x0000006000017945 */ /* 0x000fe80003800000 */
[----:B------:R0:W-:Y:S01]  /*5190*/  @!P5 STG.E.U8 desc[UR36][R6.64+0x18], R9 ;  /* 0x000018090600d986 */ /* 0x0001e2000c101124 */
[----:B------:R-:W-:Y:S05]  /*51a0*/  @P1 BRA `(.L_x_189) ;  /* 0x00000000000c1947 */ /* 0x000fea0003800000 */
[----:B--2---:R-:W0:Y:S02]  /*51b0*/  LDG.E.U8 R157, desc[UR36][R4.64+0x19] ;  /* 0x00001924049d7981 */ /* 0x004e24000c1e1100 */
[----:B0-----:R-:W-:-:S05]  /*51c0*/  PRMT R9, R157, 0x8880, RZ ;  /* 0x000088809d097816 */ /* 0x001fca00000000ff */
[----:B------:R-:W-:-:S07]  /*51d0*/  IMAD R22, R9, R156, RZ ;  /* 0x0000009c09167224 */ /* 0x000fce00078e02ff */
.L_x_189:
[----:B------:R-:W-:Y:S05]  /*51e0*/  BSYNC B1 ;  /* 0x0000000000017941 */ /* 0x000fea0003800000 */
.L_x_188:
        /* <DEDUP_REMOVED lines=11> */
.L_x_191:
[----:B------:R-:W-:Y:S05]  /*52a0*/  BSYNC B1 ;  /* 0x0000000000017941 */ /* 0x000fea0003800000 */
.L_x_190:
[----:B0-----:R-:W-:Y:S01]  /*52b0*/  @!P4 IMAD R9, R38, R155, R22 ;  /* 0x0000009b2609c224 */ /* 0x001fe200078e0216 */
[----:B------:R-:W-:Y:S04]  /*52c0*/  BSSY B1, `(.L_x_192) ;  /* 0x0000006000017945 */ /* 0x000fe80003800000 */
[----:B------:R0:W-:Y:S01]  /*52d0*/  @!P4 STG.E.U8 desc[UR36][R10.64+0x18], R9 ;  /* 0x000018090a00c986 */ /* 0x0001e2000c101124 */
[----:B------:R-:W-:Y:S05]  /*52e0*/  @P3 BRA `(.L_x_193) ;  /* 0x00000000000c3947 */ /* 0x000fea0003800000 */
[----:B--2---:R-:W0:Y:S02]  /*52f0*/  LDG.E.U8 R157, desc[UR36][R12.64+0x19] ;  /* 0x000019240c9d7981 */ /* 0x004e24000c1e1100 */
[----:B0-----:R-:W-:-:S05]  /*5300*/  PRMT R9, R157, 0x8880, RZ ;  /* 0x000088809d097816 */ /* 0x001fca00000000ff */
[----:B------:R-:W-:-:S07]  /*5310*/  IMAD R22, R9, R156, RZ ;  /* 0x0000009c09167224 */ /* 0x000fce00078e02ff */
.L_x_193:
[----:B------:R-:W-:Y:S05]  /*5320*/  BSYNC B1 ;  /* 0x0000000000017941 */ /* 0x000fea0003800000 */
.L_x_192:
[----:B------:R-:W-:Y:S01]  /*5330*/  @!P3 IMAD R39, R39, R155, R22 ;  /* 0x0000009b2727b224 */ /* 0x000fe200078e0216 */
[----:B------:R-:W-:Y:S04]  /*5340*/  BSSY B1, `(.L_x_194) ;  /* 0x0000006000017945 */ /* 0x000fe80003800000 */
[----:B------:R0:W-:Y:S01]  /*5350*/  @!P3 STG.E.U8 desc[UR36][R10.64+0x19], R39 ;  /* 0x000019270a00b986 */ /* 0x0001e2000c101124 */
[----:B------:R-:W-:Y:S05]  /*5360*/  @P5 BRA `(.L_x_195) ;  /* 0x00000000000c5947 */ /* 0x000fea0003800000 */
[----:B--2---:R-:W0:Y:S02]  /*5370*/  LDG.E.U8 R157, desc[UR36][R4.64+0x20] ;  /* 0x00002024049d7981 */ /* 0x004e24000c1e1100 */
[----:B0-----:R-:W-:-:S05]  /*5380*/  PRMT R9, R157, 0x8880, RZ ;  /* 0x000088809d097816 */ /* 0x001fca00000000ff */
[----:B------:R-:W-:-:S07]  /*5390*/  IMAD R22, R9, R156, RZ ;  /* 0x0000009c09167224 */ /* 0x000fce00078e02ff */
.L_x_195:
[----:B------:R-:W-:Y:S05]  /*53a0*/  BSYNC B1 ;  /* 0x0000000000017941 */ /* 0x000fea0003800000 */
.L_x_194:
[----:B0-----:R-:W-:Y:S01]  /*53b0*/  @!P5 IMAD R9, R40, R155, R22 ;  /* 0x0000009b2809d224 */ /* 0x001fe200078e0216 */
[----:B------:R-:W-:Y:S04]  /*53c0*/  BSSY B1, `(.L_x_196) ;  /* 0x0000006000017945 */ /* 0x000fe80003800000 */
[----:B------:R0:W-:Y:S01]  /*53d0*/  @!P5 STG.E.U8 desc[UR36][R6.64+0x20], R9 ;  /* 0x000020090600d986 */ /* 0x0001e2000c101124 */
[----:B------:R-:W-:Y:S05]  /*53e0*/  @P1 BRA `(.L_x_197) ;  /* 0x00000000000c1947 */ /* 0x000fea0003800000 */
[----:B--2---:R-:W0:Y:S02]  /*53f0*/  LDG.E.U8 R157, desc[UR36][R4.64+0x21] ;  /* 0x00002124049d7981 */ /* 0x004e24000c1e1100 */
[----:B0-----:R-:W-:-:S05]  /*5400*/  PRMT R9, R157, 0x8880, RZ ;  /* 0x000088809d097816 */ /* 0x001fca00000000ff */
[----:B------:R-:W-:-:S07]  /*5410*/  IMAD R22, R9, R156, RZ ;  /* 0x0000009c09167224 */ /* 0x000fce00078e02ff */
.L_x_197:
[----:B------:R-:W-:Y:S05]  /*5420*/  BSYNC B1 ;  /* 0x0000000000017941 */ /* 0x000fea0003800000 */
.L_x_196:
        /* <DEDUP_REMOVED lines=11> */
.L_x_199:
[----:B------:R-:W-:Y:S05]  /*54e0*/  BSYNC B1 ;  /* 0x0000000000017941 */ /* 0x000fea0003800000 */
.L_x_198:
[----:B0-----:R-:W-:Y:S01]  /*54f0*/  @!P4 IMAD R9, R42, R155, R22 ;  /* 0x0000009b2a09c224 */ /* 0x001fe200078e0216 */
[----:B------:R-:W-:Y:S04]  /*5500*/  BSSY B1, `(.L_x_200) ;  /* 0x0000006000017945 */ /* 0x000fe80003800000 */
[----:B------:R0:W-:Y:S01]  /*5510*/  @!P4 STG.E.U8 desc[UR36][R10.64+0x20], R9 ;  /* 0x000020090a00c986 */ /* 0x0001e2000c101124 */
[----:B------:R-:W-:Y:S05]  /*5520*/  @P3 BRA `(.L_x_201) ;  /* 0x00000000000c3947 */ /* 0x000fea0003800000 */
[----:B--2---:R-:W0:Y:S02]  /*5530*/  LDG.E.U8 R157, desc[UR36][R12.64+0x21] ;  /* 0x000021240c9d7981 */ /* 0x004e24000c1e1100 */
[----:B0-----:R-:W-:-:S05]  /*5540*/  PRMT R9, R157, 0x8880, RZ ;  /* 0x000088809d097816 */ /* 0x001fca00000000ff */
[----:B------:R-:W-:-:S07]  /*5550*/  IMAD R22, R9, R156, RZ ;  /* 0x0000009c09167224 */ /* 0x000fce00078e02ff */
.L_x_201:
[----:B------:R-:W-:Y:S05]  /*5560*/  BSYNC B1 ;  /* 0x0000000000017941 */ /* 0x000fea0003800000 */
.L_x_200:
[----:B------:R-:W-:Y:S01]  /*5570*/  @!P3 IMAD R43, R43, R155, R22 ;  /* 0x0000009b2b2bb224 */ /* 0x000fe200078e0216 */
[----:B------:R-:W-:Y:S04]  /*5580*/  BSSY B1, `(.L_x_202) ;  /* 0x0000006000017945 */ /* 0x000fe80003800000 */
[----:B------:R0:W-:Y:S01]  /*5590*/  @!P3 STG.E.U8 desc[UR36][R10.64+0x21], R43 ;  /* 0x0000212b0a00b986 */ /* 0x0001e2000c101124 */
[----:B------:R-:W-:Y:S05]  /*55a0*/  @P5 BRA `(.L_x_203) ;  /* 0x00000000000c5947 */ /* 0x000fea0003800000 */
[----:B--2---:R-:W0:Y:S02]  /*55b0*/  LDG.E.U8 R157, desc[UR36][R4.64+0x28] ;  /* 0x00002824049d7981 */ /* 0x004e24000c1e1100 */
[----:B0-----:R-:W-:-:S05]  /*55c0*/  PRMT R9, R157, 0x8880, RZ ;  /* 0x000088809d097816 */ /* 0x001fca00000000ff */
[----:B------:R-:W-:-:S07]  /*55d0*/  IMAD R22, R9, R156, RZ ;  /* 0x0000009c09167224 */ /* 0x000fce00078e02ff */
.L_x_203:
[----:B------:R-:W-:Y:S05]  /*55e0*/  BSYNC B1 ;  /* 0x0000000000017941 */ /* 0x000fea0003800000 */
.L_x_202:
[----:B0-----:R-:W-:Y:S01]  /*55f0*/  @!P5 IMAD R9, R44, R155, R22 ;  /* 0x0000009b2c09d224 */ /* 0x001fe200078e0216 */
[----:B------:R-:W-:Y:S04]  /*5600*/  BSSY B1, `(.L_x_204) ;  /* 0x0000006000017945 */ /* 0x000fe80003800000 */
[----:B------:R0:W-:Y:S01]  /*5610*/  @!P5 STG.E.U8 desc[UR36][R6.64+0x28], R9 ;  /* 0x000028090600d986 */ /* 0x0001e2000c101124 */
[----:B------:R-:W-:Y:S05]  /*5620*/  @P1 BRA `(.L_x_205) ;  /* 0x00000000000c1947 */ /* 0x000fea0003800000 */
[----:B--2---:R-:W0:Y:S02]  /*5630*/  LDG.E.U8 R157, desc[UR36][R4.64+0x29] ;  /* 0x00002924049d7981 */ /* 0x004e24000c1e1100 */
[----:B0-----:R-:W-:-:S05]  /*5640*/  PRMT R9, R157, 0x8880, RZ ;  /* 0x000088809d097816 */ /* 0x001fca00000000ff */
[----:B------:R-:W-:-:S07]  /*5650*/  IMAD R22, R9, R156, RZ ;  /* 0x0000009c09167224 */ /* 0x000fce00078e02ff */
.L_x_205:
[----:B------:R-:W-:Y:S05]  /*5660*/  BSYNC B1 ;  /* 0x0000000000017941 */ /* 0x000fea0003800000 */
.L_x_204:
        /* <DEDUP_REMOVED lines=11> */
.L_x_207:
[----:B------:R-:W-:Y:S05]  /*5720*/  BSYNC B1 ;  /* 0x0000000000017941 */ /* 0x000fea0003800000 */
.L_x_206:
[----:B0-----:R-:W-:Y:S01]  /*5730*/  @!P4 IMAD R9, R46, R155, R22 ;  /* 0x0000009b2e09c224 */ /* 0x001fe200078e0216 */
[----:B------:R-:W-:Y:S04]  /*5740*/  BSSY B1, `(.L_x_208) ;  /* 0x0000006000017945 */ /* 0x000fe80003800000 */
[----:B------:R0:W-:Y:S01]  /*5750*/  @!P4 STG.E.U8 desc[UR36][R10.64+0x28], R9 ;  /* 0x000028090a00c986 */ /* 0x0001e2000c101124 */
[----:B------:R-:W-:Y:S05]  /*5760*/  @P3 BRA `(.L_x_209) ;  /* 0x00000000000c3947 */ /* 0x000fea0003800000 */
[----:B--2---:R-:W0:Y:S02]  /*5770*/  LDG.E.U8 R157, desc[UR36][R12.64+0x29] ;  /* 0x000029240c9d7981 */ /* 0x004e24000c1e1100 */
[----:B0-----:R-:W-:-:S05]  /*5780*/  PRMT R9, R157, 0x8880, RZ ;  /* 0x000088809d097816 */ /* 0x001fca00000000ff */
[----:B------:R-:W-:-:S07]  /*5790*/  IMAD R22, R9, R156, RZ ;  /* 0x0000009c09167224 */ /* 0x000fce00078e02ff */
.L_x_209:
[----:B------:R-:W-:Y:S05]  /*57a0*/  BSYNC B1 ;  /* 0x0000000000017941 */ /* 0x000fea0003800000 */
.L_x_208:
[----:B------:R-:W-:Y:S01]  /*57b0*/  @!P3 IMAD R47, R47, R155, R22 ;  /* 0x0000009b2f2fb224 */ /* 0x000fe200078e0216 */
[----:B------:R-:W-:Y:S04]  /*57c0*/  BSSY B1, `(.L_x_210) ;  /* 0x0000006000017945 */ /* 0x000fe80003800000 */
[----:B------:R0:W-:Y:S01]  /*57d0*/  @!P3 STG.E.U8 desc[UR36][R10.64+0x29], R47 ;  /* 0x0000292f0a00b986 */ /* 0x0001e2000c101124 */
[----:B------:R-:W-:Y:S05]  /*57e0*/  @P5 BRA `(.L_x_211) ;  /* 0x00000000000c5947 */ /* 0x000fea0003800000 */
[----:B--2---:R-:W0:Y:S02]  /*57f0*/  LDG.E.U8 R157, desc[UR36][R4.64+0x30] ;  /* 0x00003024049d7981 */ /* 0x004e24000c1e1100 */
[----:B0-----:R-:W-:-:S05]  /*5800*/  PRMT R9, R157, 0x8880, RZ ;  /* 0x000088809d097816 */ /* 0x001fca00000000ff */
[----:B------:R-:W-:-:S07]  /*5810*/  IMAD R22, R9, R156, RZ ;  /* 0x0000009c09167224 */ /* 0x000fce00078e02ff */
.L_x_211:
[----:B------:R-:W-:Y:S05]  /*5820*/  BSYNC B1 ;  /* 0x0000000000017941 */ /* 0x000fea0003800000 */
.L_x_210:
[----:B0-----:R-:W-:Y:S01]  /*5830*/  @!P5 IMAD R9, R48, R155, R22 ;  /* 0x0000009b3009d224 */ /* 0x001fe200078e0216 */
[----:B------:R-:W-:Y:S04]  /*5840*/  BSSY B1, `(.L_x_212) ;  /* 0x0000006000017945 */ /* 0x000fe80003800000 */
[----:B------:R0:W-:Y:S01]  /*5850*/  @!P5 STG.E.U8 desc[UR36][R6.64+0x30], R9 ;  /* 0x000030090600d986 */ /* 0x0001e2000c101124 */
[----:B------:R-:W-:Y:S05]  /*5860*/  @P1 BRA `(.L_x_213) ;  /* 0x00000000000c1947 */ /* 0x000fea0003800000 */
[----:B--2---:R-:W0:Y:S02]  /*5870*/  LDG.E.U8 R157, desc[UR36][R4.64+0x31] ;  /* 0x00003124049d7981 */ /* 0x004e24000c1e1100 */
[----:B0-----:R-:W-:-:S05]  /*5880*/  PRMT R9, R157, 0x8880, RZ ;  /* 0x000088809d097816 */ /* 0x001fca00000000ff */
[----:B------:R-:W-:-:S07]  /*5890*/  IMAD R22, R9, R156, RZ ;  /* 0x0000009c09167224 */ /* 0x000fce00078e02ff */
.L_x_213:
[----:B------:R-:W-:Y:S05]  /*58a0*/  BSYNC B1 ;  /* 0x0000000000017941 */ /* 0x000fea0003800000 */
.L_x_212:
        /* <DEDUP_REMOVED lines=11> */
.L_x_215:
[----:B------:R-:W-:Y:S05]  /*5960*/  BSYNC B1 ;  /* 0x0000000000017941 */ /* 0x000fea0003800000 */
.L_x_214:
[----:B0-----:R-:W-:Y:S01]  /*5970*/  @!P4 IMAD R9, R50, R155, R22 ;  /* 0x0000009b3209c224 */ /* 0x001fe200078e0216 */
[----:B------:R-:W-:Y:S04]  /*5980*/  BSSY B1, `(.L_x_216) ;  /* 0x0000006000017945 */ /* 0x000fe80003800000 */
[----:B------:R0:W-:Y:S01]  /*5990*/  @!P4 STG.E.U8 desc[UR36][R10.64+0x30], R9 ;  /* 0x000030090a00c986 */ /* 0x0001e2000c101124 */
[----:B------:R-:W-:Y:S05]  /*59a0*/  @P3 BRA `(.L_x_217) ;  /* 0x00000000000c3947 */ /* 0x000fea0003800000 */
[----:B--2---:R-:W0:Y:S02]  /*59b0*/  LDG.E.U8 R157, desc[UR36][R12.64+0x31] ;  /* 0x000031240c9d7981 */ /* 0x004e24000c1e1100 */
[----:B0-----:R-:W-:-:S05]  /*59c0*/  PRMT R9, R157, 0x8880, RZ ;  /* 0x000088809d097816 */ /* 0x001fca00000000ff */
[----:B------:R-:W-:-:S07]  /*59d0*/  IMAD R22, R9, R156, RZ ;  /* 0x0000009c09167224 */ /* 0x000fce00078e02ff */
.L_x_217:
[----:B------:R-:W-:Y:S05]  /*59e0*/  BSYNC B1 ;  /* 0x0000000000017941 */ /* 0x000fea0003800000 */
.L_x_216:
[----:B------:R-:W-:Y:S01]  /*59f0*/  @!P3 IMAD R51, R51, R155, R22 ;  /* 0x0000009b3333b224 */ /* 0x000fe200078e0216 */
[----:B------:R-:W-:Y:S04]  /*5a00*/  BSSY B1, `(.L_x_218) ;  /* 0x0000006000017945 */ /* 0x000fe80003800000 */
[----:B------:R0:W-:Y:S01]  /*5a10*/  @!P3 STG.E.U8 desc[UR36][R10.64+0x31], R51 ;  /* 0x000031330a00b986 */ /* 0x0001e2000c101124 */
[----:B------:R-:W-:Y:S05]  /*5a20*/  @P5 BRA `(.L_x_219) ;  /* 0x00000000000c5947 */ /* 0x000fea0003800000 */
[----:B--2---:R-:W0:Y:S02]  /*5a30*/  LDG.E.U8 R157, desc[UR36][R4.64+0x38] ;  /* 0x00003824049d7981 */ /* 0x004e24000c1e1100 */
[----:B0-----:R-:W-:-:S05]  /*5a40*/  PRMT R9, R157, 0x8880, RZ ;  /* 0x000088809d097816 */ /* 0x001fca00000000ff */
[----:B------:R-:W-:-:S07]  /*5a50*/  IMAD R22, R9, R156, RZ ;  /* 0x0000009c09167224 */ /* 0x000fce00078e02ff */
.L_x_219:
[----:B------:R-:W-:Y:S05]  /*5a60*/  BSYNC B1 ;  /* 0x0000000000017941 */ /* 0x000fea0003800000 */
.L_x_218:
[----:B0-----:R-:W-:Y:S01]  /*5a70*/  @!P5 IMAD R9, R52, R155, R22 ;  /* 0x0000009b3409d224 */ /* 0x001fe200078e0216 */
[----:B------:R-:W-:Y:S04]  /*5a80*/  BSSY B1, `(.L_x_220) ;  /* 0x0000006000017945 */ /* 0x000fe80003800000 */
[----:B------:R0:W-:Y:S01]  /*5a90*/  @!P5 STG.E.U8 desc[UR36][R6.64+0x38], R9 ;  /* 0x000038090600d986 */ /* 0x0001e2000c101124 */
[----:B------:R-:W-:Y:S05]  /*5aa0*/  @P1 BRA `(.L_x_221) ;  /* 0x00000000000c1947 */ /* 0x000fea0003800000 */
[----:B--2---:R-:W0:Y:S02]  /*5ab0*/  LDG.E.U8 R157, desc[UR36][R4.64+0x39] ;  /* 0x00003924049d7981 */ /* 0x004e24000c1e1100 */
[----:B0-----:R-:W-:-:S05]  /*5ac0*/  PRMT R9, R157, 0x8880, RZ ;  /* 0x000088809d097816 */ /* 0x001fca00000000ff */
[----:B------:R-:W-:-:S07]  /*5ad0*/  IMAD R22, R9, R156, RZ ;  /* 0x0000009c09167224 */ /* 0x000fce00078e02ff */
.L_x_221:
[----:B------:R-:W-:Y:S05]  /*5ae0*/  BSYNC B1 ;  /* 0x0000000000017941 */ /* 0x000fea0003800000 */
.L_x_220:
        /* <DEDUP_REMOVED lines=11> */
.L_x_223:
[----:B------:R-:W-:Y:S05]  /*5ba0*/  BSYNC B1 ;  /* 0x0000000000017941 */ /* 0x000fea0003800000 */
.L_x_222:
[----:B0-----:R-:W-:Y:S01]  /*5bb0*/  @!P4 IMAD R9, R54, R155, R22 ;  /* 0x0000009b3609c224 */ /* 0x001fe200078e0216 */
[----:B------:R-:W-:Y:S04]  /*5bc0*/  BSSY B1, `(.L_x_224) ;  /* 0x0000006000017945 */ /* 0x000fe80003800000 */
[----:B------:R0:W-:Y:S01]  /*5bd0*/  @!P4 STG.E.U8 desc[UR36][R10.64+0x38], R9 ;  /* 0x000038090a00c986 */ /* 0x0001e2000c101124 */
[----:B------:R-:W-:Y:S05]  /*5be0*/  @P3 BRA `(.L_x_225) ;  /* 0x00000000000c3947 */ /* 0x000fea0003800000 */
[----:B--2---:R-:W0:Y:S02]  /*5bf0*/  LDG.E.U8 R157, desc[UR36][R12.64+0x39] ;  /* 0x000039240c9d7981 */ /* 0x004e24000c1e1100 */
[----:B0-----:R-:W-:-:S05]  /*5c00*/  PRMT R9, R157, 0x8880, RZ ;  /* 0x000088809d097816 */ /* 0x001fca00000000ff */
[----:B------:R-:W-:-:S07]  /*5c10*/  IMAD R22, R9, R156, RZ ;  /* 0x0000009c09167224 */ /* 0x000fce00078e02ff */
.L_x_225:
[----:B------:R-:W-:Y:S05]  /*5c20*/  BSYNC B1 ;  /* 0x0000000000017941 */ /* 0x000fea0003800000 */
.L_x_224:
[----:B------:R-:W-:Y:S01]  /*5c30*/  @!P3 IMAD R55, R55, R155, R22 ;  /* 0x0000009b3737b224 */ /* 0x000fe200078e0216 */
[----:B------:R-:W-:Y:S04]  /*5c40*/  BSSY B1, `(.L_x_226) ;  /* 0x0000006000017945 */ /* 0x000fe80003800000 */
[----:B------:R0:W-:Y:S01]  /*5c50*/  @!P3 STG.E.U8 desc[UR36][R10.64+0x39], R55 ;  /* 0x000039370a00b986 */ /* 0x0001e2000c101124 */
[----:B------:R-:W-:Y:S05]  /*5c60*/  @P5 BRA `(.L_x_227) ;  /* 0x00000000000c5947 */ /* 0x000fea0003800000 */
[----:B--2---:R-:W0:Y:S02]  /*5c70*/  LDG.E.U8 R157, desc[UR36][R4.64+0x40] ;  /* 0x00004024049d7981 */ /* 0x004e24000c1e1100 */
[----:B0-----:R-:W-:-:S05]  /*5c80*/  PRMT R9, R157, 0x8880, RZ ;  /* 0x000088809d097816 */ /* 0x001fca00000000ff */
[----:B------:R-:W-:-:S07]  /*5c90*/  IMAD R22, R9, R156, RZ ;  /* 0x0000009c09167224 */ /* 0x000fce00078e02ff */
.L_x_227:
[----:B------:R-:W-:Y:S05]  /*5ca0*/  BSYNC B1 ;  /* 0x0000000000017941 */ /* 0x000fea0003800000 */
.L_x_226:
[----:B0-----:R-:W-:Y:S01]  /*5cb0*/  @!P5 IMAD R9, R56, R155, R22 ;  /* 0x0000009b3809d224 */ /* 0x001fe200078e0216 */
[----:B------:R-:W-:Y:S04]  /*5cc0*/  BSSY B1, `(.L_x_228) ;  /* 0x0000006000017945 */ /* 0x000fe80003800000 */
[----:B------:R0:W-:Y:S01]  /*5cd0*/  @!P5 STG.E.U8 desc[UR36][R6.64+0x40], R9 ;  /* 0x000040090600d986 */ /* 0x0001e2000c101124 */
[----:B------:R-:W-:Y:S05]  /*5ce0*/  @P1 BRA `(.L_x_229) ;  /* 0x00000000000c1947 */ /* 0x000fea0003800000 */
[----:B--2---:R-:W0:Y:S02]  /*5cf0*/  LDG.E.U8 R157, desc[UR36][R4.64+0x41] ;  /* 0x00004124049d7981 */ /* 0x004e24000c1e1100 */
[----:B0-----:R-:W-:-:S05]  /*5d00*/  PRMT R9, R157, 0x8880, RZ ;  /* 0x000088809d097816 */ /* 0x001fca00000000ff */
[----:B------:R-:W-:-:S07]  /*5d10*/  IMAD R22, R9, R156, RZ ;  /* 0x0000009c09167224 */ /* 0x000fce00078e02ff */
.L_x_229:
[----:B------:R-:W-:Y:S05]  /*5d20*/  BSYNC B1 ;  /* 0x0000000000017941 */ /* 0x000fea0003800000 */
.L_x_228:
        /* <DEDUP_REMOVED lines=11> */
.L_x_231:
[----:B------:R-:W-:Y:S05]  /*5de0*/  BSYNC B1 ;  /* 0x0000000000017941 */ /* 0x000fea0003800000 */
.L_x_230:
[----:B0-----:R-:W-:Y:S01]  /*5df0*/  @!P4 IMAD R9, R58, R155, R22 ;  /* 0x0000009b3a09c224 */ /* 0x001fe200078e0216 */
[----:B------:R-:W-:Y:S04]  /*5e00*/  BSSY B1, `(.L_x_232) ;  /* 0x0000006000017945 */ /* 0x000fe80003800000 */
[----:B------:R0:W-:Y:S01]  /*5e10*/  @!P4 STG.E.U8 desc[UR36][R10.64+0x40], R9 ;  /* 0x000040090a00c986 */ /* 0x0001e2000c101124 */
[----:B------:R-:W-:Y:S05]  /*5e20*/  @P3 BRA `(.L_x_233) ;  /* 0x00000000000c3947 */ /* 0x000fea0003800000 */
[----:B--2---:R-:W0:Y:S02]  /*5e30*/  LDG.E.U8 R157, desc[UR36][R12.64+0x41] ;  /* 0x000041240c9d7981 */ /* 0x004e24000c1e1100 */
[----:B0-----:R-:W-:-:S05]  /*5e40*/  PRMT R9, R157, 0x8880, RZ ;  /* 0x000088809d097816 */ /* 0x001fca00000000ff */
[----:B------:R-:W-:-:S07]  /*5e50*/  IMAD R22, R9, R156, RZ ;  /* 0x0000009c09167224 */ /* 0x000fce00078e02ff */
.L_x_233:
[----:B------:R-:W-:Y:S05]  /*5e60*/  BSYNC B1 ;  /* 0x0000000000017941 */ /* 0x000fea0003800000 */
.L_x_232:
[----:B------:R-:W-:Y:S01]  /*5e70*/  @!P3 IMAD R59, R59, R155, R22 ;  /* 0x0000009b3b3bb224 */ /* 0x000fe200078e0216 */
[----:B------:R-:W-:Y:S04]  /*5e80*/  BSSY B1, `(.L_x_234) ;  /* 0x0000006000017945 */ /* 0x000fe80003800000 */
[----:B------:R0:W-:Y:S01]  /*5e90*/  @!P3 STG.E.U8 desc[UR36][R10.64+0x41], R59 ;  /* 0x0000413b0a00b986 */ /* 0x0001e2000c101124 */
[----:B------:R-:W-:Y:S05]  /*5ea0*/  @P5 BRA `(.L_x_235) ;  /* 0x00000000000c5947 */ /* 0x000fea0003800000 */
[----:B--2---:R-:W0:Y:S02]  /*5eb0*/  LDG.E.U8 R157, desc[UR36][R4.64+0x48] ;  /* 0x00004824049d7981 */ /* 0x004e24000c1e1100 */
[----:B0-----:R-:W-:-:S05]  /*5ec0*/  PRMT R9, R157, 0x8880, RZ ;  /* 0x000088809d097816 */ /* 0x001fca00000000ff */
[----:B------:R-:W-:-:S07]  /*5ed0*/  IMAD R22, R9, R156, RZ ;  /* 0x0000009c09167224 */ /* 0x000fce00078e02ff */
.L_x_235:
[----:B------:R-:W-:Y:S05]  /*5ee0*/  BSYNC B1 ;  /* 0x0000000000017941 */ /* 0x000fea0003800000 */
.L_x_234:
[----:B0-----:R-:W-:Y:S01]  /*5ef0*/  @!P5 IMAD R9, R60, R155, R22 ;  /* 0x0000009b3c09d224 */ /* 0x001fe200078e0216 */
[----:B------:R-:W-:Y:S04]  /*5f00*/  BSSY B1, `(.L_x_236) ;  /* 0x0000006000017945 */ /* 0x000fe80003800000 */
[----:B------:R0:W-:Y:S01]  /*5f10*/  @!P5 STG.E.U8 desc[UR36][R6.64+0x48], R9 ;  /* 0x000048090600d986 */ /* 0x0001e2000c101124 */
[----:B------:R-:W-:Y:S05]  /*5f20*/  @P1 BRA `(.L_x_237) ;  /* 0x00000000000c1947 */ /* 0x000fea0003800000 */
[----:B--2---:R-:W0:Y:S02]  /*5f30*/  LDG.E.U8 R157, desc[UR36][R4.64+0x49] ;  /* 0x00004924049d7981 */ /* 0x004e24000c1e1100 */
[----:B0-----:R-:W-:-:S05]  /*5f40*/  PRMT R9, R157, 0x8880, RZ ;  /* 0x000088809d097816 */ /* 0x001fca00000000ff */
[----:B------:R-:W-:-:S07]  /*5f50*/  IMAD R22, R9, R156, RZ ;  /* 0x0000009c09167224 */ /* 0x000fce00078e02ff */
.L_x_237:
[----:B------:R-:W-:Y:S05]  /*5f60*/  BSYNC B1 ;  /* 0x0000000000017941 */ /* 0x000fea0003800000 */
.L_x_236:
        /* <DEDUP_REMOVED lines=11> */
.L_x_239:
[----:B------:R-:W-:Y:S05]  /*6020*/  BSYNC B1 ;  /* 0x0000000000017941 */ /* 0x000fea0003800000 */
.L_x_238:
[----:B0-----:R-:W-:Y:S01]  /*6030*/  @!P4 IMAD R9, R62, R155, R22 ;  /* 0x0000009b3e09c224 */ /* 0x001fe200078e0216 */
[----:B------:R-:W-:Y:S04]  /*6040*/  BSSY B1, `(.L_x_240) ;  /* 0x0000006000017945 */ /* 0x000fe80003800000 */
[----:B------:R0:W-:Y:S01]  /*6050*/  @!P4 STG.E.U8 desc[UR36][R10.64+0x48], R9 ;  /* 0x000048090a00c986 */ /* 0x0001e2000c101124 */
[----:B------:R-:W-:Y:S05]  /*6060*/  @P3 BRA `(.L_x_241) ;  /* 0x00000000000c3947 */ /* 0x000fea0003800000 */
[----:B--2---:R-:W0:Y:S02]  /*6070*/  LDG.E.U8 R157, desc[UR36][R12.64+0x49] ;  /* 0x000049240c9d7981 */ /* 0x004e24000c1e1100 */
[----:B0-----:R-:W-:-:S05]  /*6080*/  PRMT R9, R157, 0x8880, RZ ;  /* 0x000088809d097816 */ /* 0x001fca00000000ff */
[----:B------:R-:W-:-:S07]  /*6090*/  IMAD R22, R9, R156, RZ ;  /* 0x0000009c09167224 */ /* 0x000fce00078e02ff */
.L_x_241:
[----:B------:R-:W-:Y:S05]  /*60a0*/  BSYNC B1 ;  /* 0x0000000000017941 */ /* 0x000fea0003800000 */
.L_x_240:
[----:B------:R-:W-:Y:S01]  /*60b0*/  @!P3 IMAD R63, R63, R155, R22 ;  /* 0x0000009b3f3fb224 */ /* 0x000fe200078e0216 */
[----:B------:R-:W-:Y:S04]  /*60c0*/  BSSY B1, `(.L_x_242) ;  /* 0x0000006000017945 */ /* 0x000fe80003800000 */
[----:B------:R0:W-:Y:S01]  /*60d0*/  @!P3 STG.E.U8 desc[UR36][R10.64+0x49], R63 ;  /* 0x0000493f0a00b986 */ /* 0x0001e2000c101124 */
[----:B------:R-:W-:Y:S05]  /*60e0*/  @P5 BRA `(.L_x_243) ;  /* 0x00000000000c5947 */ /* 0x000fea0003800000 */
[----:B--2---:R-:W0:Y:S02]  /*60f0*/  LDG.E.U8 R157, desc[UR36][R4.64+0x50] ;  /* 0x00005024049d7981 */ /* 0x004e24000c1e1100 */
[----:B0-----:R-:W-:-:S05]  /*6100*/  PRMT R9, R157, 0x8880, RZ ;  /* 0x000088809d097816 */ /* 0x001fca00000000ff */
[----:B------:R-:W-:-:S07]  /*6110*/  IMAD R22, R9, R156, RZ ;  /* 0x0000009c09167224 */ /* 0x000fce00078e02ff */
.L_x_243:
[----:B------:R-:W-:Y:S05]  /*6120*/  BSYNC B1 ;  /* 0x0000000000017941 */ /* 0x000fea0003800000 */
.L_x_242:
[----:B0-----:R-:W-:Y:S01]  /*6130*/  @!P5 IMAD R9, R64, R155, R22 ;  /* 0x0000009b4009d224 */ /* 0x001fe200078e0216 */
[----:B------:R-:W-:Y:S04]  /*6140*/  BSSY B1, `(.L_x_244) ;  /* 0x0000006000017945 */ /* 0x000fe80003800000 */
[----:B------:R0:W-:Y:S01]  /*6150*/  @!P5 STG.E.U8 desc[UR36][R6.64+0x50], R9 ;  /* 0x000050090600d986 */ /* 0x0001e2000c101124 */
[----:B------:R-:W-:Y:S05]  /*6160*/  @P1 BRA `(.L_x_245) ;  /* 0x00000000000c1947 */ /* 0x000fea0003800000 */
[----:B--2---:R-:W0:Y:S02]  /*6170*/  LDG.E.U8 R157, desc[UR36][R4.64+0x51] ;  /* 0x00005124049d7981 */ /* 0x004e24000c1e1100 */
[----:B0-----:R-:W-:-:S05]  /*6180*/  PRMT R9, R157, 0x8880, RZ ;  /* 0x000088809d097816 */ /* 0x001fca00000000ff */
[----:B------:R-:W-:-:S07]  /*6190*/  IMAD R22, R9, R156, RZ ;  /* 0x0000009c09167224 */ /* 0x000fce00078e02ff */
.L_x_245:
[----:B------:R-:W-:Y:S05]  /*61a0*/  BSYNC B1 ;  /* 0x0000000000017941 */ /* 0x000fea0003800000 */
.L_x_244:
        /* <DEDUP_REMOVED lines=11> */
.L_x_247:
[----:B------:R-:W-:Y:S05]  /*6260*/  BSYNC B1 ;  /* 0x0000000000017941 */ /* 0x000fea0003800000 */
.L_x_246:
[----:B0-----:R-:W-:Y:S01]  /*6270*/  @!P4 IMAD R9, R66, R155, R22 ;  /* 0x0000009b4209c224 */ /* 0x001fe200078e0216 */
[----:B------:R-:W-:Y:S04]  /*6280*/  BSSY B1, `(.L_x_248) ;  /* 0x0000006000017945 */ /* 0x000fe80003800000 */
[----:B------:R0:W-:Y:S01]  /*6290*/  @!P4 STG.E.U8 desc[UR36][R10.64+0x50], R9 ;  /* 0x000050090a00c986 */ /* 0x0001e2000c101124 */
[----:B------:R-:W-:Y:S05]  /*62a0*/  @P3 BRA `(.L_x_249) ;  /* 0x00000000000c3947 */ /* 0x000fea0003800000 */
[----:B--2---:R-:W0:Y:S02]  /*62b0*/  LDG.E.U8 R157, desc[UR36][R12.64+0x51] ;  /* 0x000051240c9d7981 */ /* 0x004e24000c1e1100 */
[----:B0-----:R-:W-:-:S05]  /*62c0*/  PRMT R9, R157, 0x8880, RZ ;  /* 0x000088809d097816 */ /* 0x001fca00000000ff */
[----:B------:R-:W-:-:S07]  /*62d0*/  IMAD R22, R9, R156, RZ ;  /* 0x0000009c09167224 */ /* 0x000fce00078e02ff */
.L_x_249:
[----:B------:R-:W-:Y:S05]  /*62e0*/  BSYNC B1 ;  /* 0x0000000000017941 */ /* 0x000fea0003800000 */
.L_x_248:
[----:B------:R-:W-:Y:S01]  /*62f0*/  @!P3 IMAD R67, R67, R155, R22 ;  /* 0x0000009b4343b224 */ /* 0x000fe200078e0216 */
[----:B------:R-:W-:Y:S04]  /*6300*/  BSSY B1, `(.L_x_250) ;  /* 0x0000006000017945 */ /* 0x000fe80003800000 */
[----:B------:R0:W-:Y:S01]  /*6310*/  @!P3 STG.E.U8 desc[UR36][R10.64+0x51], R67 ;  /* 0x000051430a00b986 */ /* 0x0001e2000c101124 */
[----:B------:R-:W-:Y:S05]  /*6320*/  @P5 BRA `(.L_x_251) ;  /* 0x00000000000c5947 */ /* 0x000fea0003800000 */
[----:B--2---:R-:W0:Y:S02]  /*6330*/  LDG.E.U8 R157, desc[UR36][R4.64+0x58] ;  /* 0x00005824049d7981 */ /* 0x004e24000c1e1100 */
[----:B0-----:R-:W-:-:S05]  /*6340*/  PRMT R9, R157, 0x8880, RZ ;  /* 0x000088809d097816 */ /* 0x001fca00000000ff */
[----:B------:R-:W-:-:S07]  /*6350*/  IMAD R22, R9, R156, RZ ;  /* 0x0000009c09167224 */ /* 0x000fce00078e02ff */
.L_x_251:
[----:B------:R-:W-:Y:S05]  /*6360*/  BSYNC B1 ;  /* 0x0000000000017941 */ /* 0x000fea0003800000 */
.L_x_250:
[----:B0-----:R-:W-:Y:S01]  /*6370*/  @!P5 IMAD R9, R68, R155, R22 ;  /* 0x0000009b4409d224 */ /* 0x001fe200078e0216 */
[----:B------:R-:W-:Y:S04]  /*6380*/  BSSY B1, `(.L_x_252) ;  /* 0x0000006000017945 */ /* 0x000fe80003800000 */
[----:B------:R0:W-:Y:S01]  /*6390*/  @!P5 STG.E.U8 desc[UR36][R6.64+0x58], R9 ;  /* 0x000058090600d986 */ /* 0x0001e2000c101124 */
[----:B------:R-:W-:Y:S05]  /*63a0*/  @P1 BRA `(.L_x_253) ;  /* 0x00000000000c1947 */ /* 0x000fea0003800000 */
[----:B--2---:R-:W0:Y:S02]  /*63b0*/  LDG.E.U8 R157, desc[UR36][R4.64+0x59] ;  /* 0x00005924049d7981 */ /* 0x004e24000c1e1100 */
[----:B0-----:R-:W-:-:S05]  /*63c0*/  PRMT R9, R157, 0x8880, RZ ;  /* 0x000088809d097816 */ /* 0x001fca00000000ff */
[----:B------:R-:W-:-:S07]  /*63d0*/  IMAD R22, R9, R156, RZ ;  /* 0x0000009c09167224 */ /* 0x000fce00078e02ff */
.L_x_253:
[----:B------:R-:W-:Y:S05]  /*63e0*/  BSYNC B1 ;  /* 0x0000000000017941 */ /* 0x000fea0003800000 */
.L_x_252:
        /* <DEDUP_REMOVED lines=11> */
.L_x_255:
[----:B------:R-:W-:Y:S05]  /*64a0*/  BSYNC B1 ;  /* 0x0000000000017941 */ /* 0x000fea0003800000 */
.L_x_254:
[----:B0-----:R-:W-:Y:S01]  /*64b0*/  @!P4 IMAD R9, R70, R155, R22 ;  /* 0x0000009b4609c224 */ /* 0x001fe200078e0216 */
[----:B------:R-:W-:Y:S04]  /*64c0*/  BSSY B1, `(.L_x_256) ;  /* 0x0000006000017945 */ /* 0x000fe80003800000 */
[----:B------:R0:W-:Y:S01]  /*64d0*/  @!P4 STG.E.U8 desc[UR36][R10.64+0x58], R9 ;  /* 0x000058090a00c986 */ /* 0x0001e2000c101124 */
[----:B------:R-:W-:Y:S05]  /*64e0*/  @P3 BRA `(.L_x_257) ;  /* 0x00000000000c3947 */ /* 0x000fea0003800000 */
[----:B--2---:R-:W0:Y:S02]  /*64f0*/  LDG.E.U8 R157, desc[UR36][R12.64+0x59] ;  /* 0x000059240c9d7981 */ /* 0x004e24000c1e1100 */
[----:B0-----:R-:W-:-:S05]  /*6500*/  PRMT R9, R157, 0x8880, RZ ;  /* 0x000088809d097816 */ /* 0x001fca00000000ff */
[----:B------:R-:W-:-:S07]  /*6510*/  IMAD R22, R9, R156, RZ ;  /* 0x0000009c09167224 */ /* 0x000fce00078e02ff */
.L_x_257:
[----:B------:R-:W-:Y:S05]  /*6520*/  BSYNC B1 ;  /* 0x0000000000017941 */ /* 0x000fea0003800000 */
.L_x_256:
[----:B------:R-:W-:Y:S01]  /*6530*/  @!P3 IMAD R71, R71, R155, R22 ;  /* 0x0000009b4747b224 */ /* 0x000fe200078e0216 */
[----:B------:R-:W-:Y:S04]  /*6540*/  BSSY B1, `(.L_x_258) ;  /* 0x0000006000017945 */ /* 0x000fe80003800000 */
[----:B------:R0:W-:Y:S01]  /*6550*/  @!P3 STG.E.U8 desc[UR36][R10.64+0x59], R71 ;  /* 0x000059470a00b986 */ /* 0x0001e2000c101124 */
[----:B------:R-:W-:Y:S05]  /*6560*/  @P5 BRA `(.L_x_259) ;  /* 0x00000000000c5947 */ /* 0x000fea0003800000 */
[----:B--2---:R-:W0:Y:S02]  /*6570*/  LDG.E.U8 R157, desc[UR36][R4.64+0x60] ;  /* 0x00006024049d7981 */ /* 0x004e24000c1e1100 */
[----:B0-----:R-:W-:-:S05]  /*6580*/  PRMT R9, R157, 0x8880, RZ ;  /* 0x000088809d097816 */ /* 0x001fca00000000ff */
[----:B------:R-:W-:-:S07]  /*6590*/  IMAD R22, R9, R156, RZ ;  /* 0x0000009c09167224 */ /* 0x000fce00078e02ff */
.L_x_259:
[----:B------:R-:W-:Y:S05]  /*65a0*/  BSYNC B1 ;  /* 0x0000000000017941 */ /* 0x000fea0003800000 */
.L_x_258:
[----:B0-----:R-:W-:Y:S01]  /*65b0*/  @!P5 IMAD R9, R72, R155, R22 ;  /* 0x0000009b4809d224 */ /* 0x001fe200078e0216 */
[----:B------:R-:W-:Y:S04]  /*65c0*/  BSSY B1, `(.L_x_260) ;  /* 0x0000006000017945 */ /* 0x000fe80003800000 */
[----:B------:R0:W-:Y:S01]  /*65d0*/  @!P5 STG.E.U8 desc[UR36][R6.64+0x60], R9 ;  /* 0x000060090600d986 */ /* 0x0001e2000c101124 */
[----:B------:R-:W-:Y:S05]  /*65e0*/  @P1 BRA `(.L_x_261) ;  /* 0x00000000000c1947 */ /* 0x000fea0003800000 */
[----:B--2---:R-:W0:Y:S02]  /*65f0*/  LDG.E.U8 R157, desc[UR36][R4.64+0x61] ;  /* 0x00006124049d7981 */ /* 0x004e24000c1e1100 */
[----:B0-----:R-:W-:-:S05]  /*6600*/  PRMT R9, R157, 0x8880, RZ ;  /* 0x000088809d097816 */ /* 0x001fca00000000ff */
[----:B------:R-:W-:-:S07]  /*6610*/  IMAD R22, R9, R156, RZ ;  /* 0x0000009c09167224 */ /* 0x000fce00078e02ff */
.L_x_261:
[----:B------:R-:W-:Y:S05]  /*6620*/  BSYNC B1 ;  /* 0x0000000000017941 */ /* 0x000fea0003800000 */
.L_x_260:
        /* <DEDUP_REMOVED lines=11> */
.L_x_263:
[----:B------:R-:W-:Y:S05]  /*66e0*/  BSYNC B1 ;  /* 0x0000000000017941 */ /* 0x000fea0003800000 */
.L_x_262:
[----:B0-----:R-:W-:Y:S01]  /*66f0*/  @!P4 IMAD R9, R74, R155, R22 ;  /* 0x0000009b4a09c224 */ /* 0x001fe200078e0216 */
[----:B------:R-:W-:Y:S04]  /*6700*/  BSSY B1, `(.L_x_264) ;  /* 0x0000006000017945 */ /* 0x000fe80003800000 */
[----:B------:R0:W-:Y:S01]  /*6710*/  @!P4 STG.E.U8 desc[UR36][R10.64+0x60], R9 ;  /* 0x000060090a00c986 */ /* 0x0001e2000c101124 */
[----:B------:R-:W-:Y:S05]  /*6720*/  @P3 BRA `(.L_x_265) ;  /* 0x00000000000c3947 */ /* 0x000fea0003800000 */
[----:B--2---:R-:W0:Y:S02]  /*6730*/  LDG.E.U8 R157, desc[UR36][R12.64+0x61] ;  /* 0x000061240c9d7981 */ /* 0x004e24000c1e1100 */
[----:B0-----:R-:W-:-:S05]  /*6740*/  PRMT R9, R157, 0x8880, RZ ;  /* 0x000088809d097816 */ /* 0x001fca00000000ff */
[----:B------:R-:W-:-:S07]  /*6750*/  IMAD R22, R9, R156, RZ ;  /* 0x0000009c09167224 */ /* 0x000fce00078e02ff */
.L_x_265:
[----:B------:R-:W-:Y:S05]  /*6760*/  BSYNC B1 ;  /* 0x0000000000017941 */ /* 0x000fea0003800000 */
.L_x_264:
[----:B------:R-:W-:Y:S01]  /*6770*/  @!P3 IMAD R75, R75, R155, R22 ;  /* 0x0000009b4b4bb224 */ /* 0x000fe200078e0216 */
[----:B------:R-:W-:Y:S04]  /*6780*/  BSSY B1, `(.L_x_266) ;  /* 0x0000006000017945 */ /* 0x000fe80003800000 */
[----:B------:R0:W-:Y:S01]  /*6790*/  @!P3 STG.E.U8 desc[UR36][R10.64+0x61], R75 ;  /* 0x0000614b0a00b986 */ /* 0x0001e2000c101124 */
[----:B------:R-:W-:Y:S05]  /*67a0*/  @P5 BRA `(.L_x_267) ;  /* 0x00000000000c5947 */ /* 0x000fea0003800000 */
[----:B--2---:R-:W0:Y:S02]  /*67b0*/  LDG.E.U8 R157, desc[UR36][R4.64+0x68] ;  /* 0x00006824049d7981 */ /* 0x004e24000c1e1100 */
[----:B0-----:R-:W-:-:S05]  /*67c0*/  PRMT R9, R157, 0x8880, RZ ;  /* 0x000088809d097816 */ /* 0x001fca00000000ff */
[----:B------:R-:W-:-:S07]  /*67d0*/  IMAD R22, R9, R156, RZ ;  /* 0x0000009c09167224 */ /* 0x000fce00078e02ff */
.L_x_267:
[----:B------:R-:W-:Y:S05]  /*67e0*/  BSYNC B1 ;  /* 0x0000000000017941 */ /* 0x000fea0003800000 */
.L_x_266:
[----:B0-----:R-:W-:Y:S01]  /*67f0*/  @!P5 IMAD R9, R76, R155, R22 ;  /* 0x0000009b4c09d224 */ /* 0x001fe200078e0216 */
[----:B------:R-:W-:Y:S04]  /*6800*/  BSSY B1, `(.L_x_268) ;  /* 0x0000006000017945 */ /* 0x000fe80003800000 */
[----:B------:R0:W-:Y:S01]  /*6810*/  @!P5 STG.E.U8 desc[UR36][R6.64+0x68], R9 ;  /* 0x000068090600d986 */ /* 0x0001e2000c101124 */
[----:B------:R-:W-:Y:S05]  /*6820*/  @P1 BRA `(.L_x_269) ;  /* 0x00000000000c1947 */ /* 0x000fea0003800000 */
[----:B--2---:R-:W0:Y:S02]  /*6830*/  LDG.E.U8 R157, desc[UR36][R4.64+0x69] ;  /* 0x00006924049d7981 */ /* 0x004e24000c1e1100 */
[----:B0-----:R-:W-:-:S05]  /*6840*/  PRMT R9, R157, 0x8880, RZ ;  /* 0x000088809d097816 */ /* 0x001fca00000000ff */
[----:B------:R-:W-:-:S07]  /*6850*/  IMAD R22, R9, R156, RZ ;  /* 0x0000009c09167224 */ /* 0x000fce00078e02ff */
.L_x_269:
[----:B------:R-:W-:Y:S05]  /*6860*/  BSYNC B1 ;  /* 0x0000000000017941 */ /* 0x000fea0003800000 */
.L_x_268:
        /* <DEDUP_REMOVED lines=11> */
.L_x_271:
[----:B------:R-:W-:Y:S05]  /*6920*/  BSYNC B1 ;  /* 0x0000000000017941 */ /* 0x000fea0003800000 */
.L_x_270:
[----:B0-----:R-:W-:Y:S01]  /*6930*/  @!P4 IMAD R9, R78, R155, R22 ;  /* 0x0000009b4e09c224 */ /* 0x001fe200078e0216 */
[----:B------:R-:W-:Y:S04]  /*6940*/  BSSY B1, `(.L_x_272) ;  /* 0x0000006000017945 */ /* 0x000fe80003800000 */
[----:B------:R0:W-:Y:S01]  /*6950*/  @!P4 STG.E.U8 desc[UR36][R10.64+0x68], R9 ;  /* 0x000068090a00c986 */ /* 0x0001e2000c101124 */
[----:B------:R-:W-:Y:S05]  /*6960*/  @P3 BRA `(.L_x_273) ;  /* 0x00000000000c3947 */ /* 0x000fea0003800000 */
[----:B--2---:R-:W0:Y:S02]  /*6970*/  LDG.E.U8 R157, desc[UR36][R12.64+0x69] ;  /* 0x000069240c9d7981 */ /* 0x004e24000c1e1100 */
[----:B0-----:R-:W-:-:S05]  /*6980*/  PRMT R9, R157, 0x8880, RZ ;  /* 0x000088809d097816 */ /* 0x001fca00000000ff */
[----:B------:R-:W-:-:S07]  /*6990*/  IMAD R22, R9, R156, RZ ;  /* 0x0000009c09167224 */ /* 0x000fce00078e02ff */
.L_x_273:
[----:B------:R-:W-:Y:S05]  /*69a0*/  BSYNC B1 ;  /* 0x0000000000017941 */ /* 0x000fea0003800000 */
.L_x_272:
[----:B------:R-:W-:Y:S01]  /*69b0*/  @!P3 IMAD R79, R79, R155, R22 ;  /* 0x0000009b4f4fb224 */ /* 0x000fe200078e0216 */
[----:B------:R-:W-:Y:S04]  /*69c0*/  BSSY B1, `(.L_x_274) ;  /* 0x0000006000017945 */ /* 0x000fe80003800000 */
[----:B------:R0:W-:Y:S01]  /*69d0*/  @!P3 STG.E.U8 desc[UR36][R10.64+0x69], R79 ;  /* 0x0000694f0a00b986 */ /* 0x0001e2000c101124 */
[----:B------:R-:W-:Y:S05]  /*69e0*/  @P5 BRA `(.L_x_275) ;  /* 0x00000000000c5947 */ /* 0x000fea0003800000 */
[----:B--2---:R-:W0:Y:S02]  /*69f0*/  LDG.E.U8 R157, desc[UR36][R4.64+0x70] ;  /* 0x00007024049d7981 */ /* 0x004e24000c1e1100 */
[----:B0-----:R-:W-:-:S05]  /*6a00*/  PRMT R9, R157, 0x8880, RZ ;  /* 0x000088809d097816 */ /* 0x001fca00000000ff */
[----:B------:R-:W-:-:S07]  /*6a10*/  IMAD R22, R9, R156, RZ ;  /* 0x0000009c09167224 */ /* 0x000fce00078e02ff */
.L_x_275:
[----:B------:R-:W-:Y:S05]  /*6a20*/  BSYNC B1 ;  /* 0x0000000000017941 */ /* 0x000fea0003800000 */
.L_x_274:
[----:B0-----:R-:W-:Y:S01]  /*6a30*/  @!P5 IMAD R9, R80, R155, R22 ;  /* 0x0000009b5009d224 */ /* 0x001fe200078e0216 */
[----:B------:R-:W-:Y:S04]  /*6a40*/  BSSY B1, `(.L_x_276) ;  /* 0x0000006000017945 */ /* 0x000fe80003800000 */
[----:B------:R0:W-:Y:S01]  /*6a50*/  @!P5 STG.E.U8 desc[UR36][R6.64+0x70], R9 ;  /* 0x000070090600d986 */ /* 0x0001e2000c101124 */
[----:B------:R-:W-:Y:S05]  /*6a60*/  @P1 BRA `(.L_x_277) ;  /* 0x00000000000c1947 */ /* 0x000fea0003800000 */
[----:B--2---:R-:W0:Y:S02]  /*6a70*/  LDG.E.U8 R157, desc[UR36][R4.64+0x71] ;  /* 0x00007124049d7981 */ /* 0x004e24000c1e1100 */
[----:B0-----:R-:W-:-:S05]  /*6a80*/  PRMT R9, R157, 0x8880, RZ ;  /* 0x000088809d097816 */ /* 0x001fca00000000ff */
[----:B------:R-:W-:-:S07]  /*6a90*/  IMAD R22, R9, R156, RZ ;  /* 0x0000009c09167224 */ /* 0x000fce00078e02ff */
.L_x_277:
[----:B------:R-:W-:Y:S05]  /*6aa0*/  BSYNC B1 ;  /* 0x0000000000017941 */ /* 0x000fea0003800000 */
.L_x_276:
[----:B------:R-:W-:Y:S01]  /*6ab0*/  ISETP.LT.OR P4, PT, R3, 0x71, !P0 ;  /* 0x000000710300780c */ /* 0x000fe20004781670 */
[----:B------:R-:W-:Y:S01]  /*6ac0*/  @!P1 IMAD R81, R81, R155, R22 ;  /* 0x0000009b51519224 */ /* 0x000fe200078e0216 */
[----:B------:R-:W-:Y:S01]  /*6ad0*/  BSSY B1, `(.L_x_278) ;  /* 0x000000a000017945 */ /* 0x000fe20003800000 */
[C---:B------:R-:W-:Y:S02]  /*6ae0*/  ISETP.LT.OR P3, PT, R3.reuse, 0x72, !P0 ;  /* 0x000000720300780c */ /* 0x040fe40004761670 */
        /* <DEDUP_REMOVED lines=8> */
.L_x_279:
[----:B------:R-:W-:Y:S05]  /*6b70*/  BSYNC B1 ;  /* 0x0000000000017941 */ /* 0x000fea0003800000 */
.L_x_278:
[----:B0-----:R-:W-:Y:S01]  /*6b80*/  @!P4 IMAD R9, R82, R155, R22 ;  /* 0x0000009b5209c224 */ /* 0x001fe200078e0216 */
[----:B------:R-:W-:Y:S04]  /*6b90*/  BSSY B1, `(.L_x_280) ;  /* 0x0000006000017945 */ /* 0x000fe80003800000 */
[----:B------:R0:W-:Y:S01]  /*6ba0*/  @!P4 STG.E.U8 desc[UR36][R10.64+0x70], R9 ;  /* 0x000070090a00c986 */ /* 0x0001e2000c101124 */
[----:B------:R-:W-:Y:S05]  /*6bb0*/  @P3 BRA `(.L_x_281) ;  /* 0x00000000000c3947 */ /* 0x000fea0003800000 */
[----:B--2---:R-:W0:Y:S02]  /*6bc0*/  LDG.E.U8 R157, desc[UR36][R12.64+0x71] ;  /* 0x000071240c9d7981 */ /* 0x004e24000c1e1100 */
[----:B0-----:R-:W-:-:S05]  /*6bd0*/  PRMT R9, R157, 0x8880, RZ ;  /* 0x000088809d097816 */ /* 0x001fca00000000ff */
[----:B------:R-:W-:-:S07]  /*6be0*/  IMAD R22, R9, R156, RZ ;  /* 0x0000009c09167224 */ /* 0x000fce00078e02ff */
.L_x_281:
[----:B------:R-:W-:Y:S05]  /*6bf0*/  BSYNC B1 ;  /* 0x0000000000017941 */ /* 0x000fea0003800000 */
.L_x_280:
[----:B------:R-:W-:Y:S01]  /*6c00*/  @!P3 IMAD R83, R83, R155, R22 ;  /* 0x0000009b5353b224 */ /* 0x000fe200078e0216 */
[----:B------:R-:W-:Y:S04]  /*6c10*/  BSSY B1, `(.L_x_282) ;  /* 0x0000006000017945 */ /* 0x000fe80003800000 */
[----:B------:R0:W-:Y:S01]  /*6c20*/  @!P3 STG.E.U8 desc[UR36][R10.64+0x71], R83 ;  /* 0x000071530a00b986 */ /* 0x0001e2000c101124 */
[----:B------:R-:W-:Y:S05]  /*6c30*/  @P1 BRA `(.L_x_283) ;  /* 0x00000000000c1947 */ /* 0x000fea0003800000 */
[----:B--2---:R-:W0:Y:S02]  /*6c40*/  LDG.E.U8 R157, desc[UR36][R4.64+0x78] ;  /* 0x00007824049d7981 */ /* 0x004e24000c1e1100 */
[----:B0-----:R-:W-:-:S05]  /*6c50*/  PRMT R9, R157, 0x8880, RZ ;  /* 0x000088809d097816 */ /* 0x001fca00000000ff */
[----:B------:R-:W-:-:S07]  /*6c60*/  IMAD R22, R9, R156, RZ ;  /* 0x0000009c09167224 */ /* 0x000fce00078e02ff */
.L_x_283:
[----:B------:R-:W-:Y:S05]  /*6c70*/  BSYNC B1 ;  /* 0x0000000000017941 */ /* 0x000fea0003800000 */
.L_x_282:
[----:B0-----:R-:W-:Y:S01]  /*6c80*/  @!P1 IMAD R9, R84, R155, R22 ;  /* 0x0000009b54099224 */ /* 0x001fe200078e0216 */
[----:B------:R-:W-:Y:S04]  /*6c90*/  BSSY B1, `(.L_x_284) ;  /* 0x0000006000017945 */ /* 0x000fe80003800000 */
[----:B------:R0:W-:Y:S01]  /*6ca0*/  @!P1 STG.E.U8 desc[UR36][R6.64+0x78], R9 ;  /* 0x0000780906009986 */ /* 0x0001e2000c101124 */
[----:B------:R-:W-:Y:S05]  /*6cb0*/  @P2 BRA `(.L_x_285) ;  /* 0x00000000000c2947 */ /* 0x000fea0003800000 */
[----:B--2---:R-:W0:Y:S02]  /*6cc0*/  LDG.E.U8 R157, desc[UR36][R4.64+0x79] ;  /* 0x00007924049d7981 */ /* 0x004e24000c1e1100 */
[----:B0-----:R-:W-:-:S05]  /*6cd0*/  PRMT R9, R157, 0x8880, RZ ;  /* 0x000088809d097816 */ /* 0x001fca00000000ff */
[----:B------:R-:W-:-:S07]  /*6ce0*/  IMAD R22, R9, R156, RZ ;  /* 0x0000009c09167224 */ /* 0x000fce00078e02ff */
.L_x_285:
[----:B------:R-:W-:Y:S05]  /*6cf0*/  BSYNC B1 ;  /* 0x0000000000017941 */ /* 0x000fea0003800000 */
.L_x_284:
[----:B------:R-:W-:Y:S01]  /*6d00*/  @!P2 IMAD R85, R85, R155, R22 ;  /* 0x0000009b5555a224 */ /* 0x000fe200078e0216 */
[----:B------:R-:W-:Y:S04]  /*6d10*/  BSSY B1, `(.L_x_286) ;  /* 0x0000006000017945 */ /* 0x000fe80003800000 */
[----:B------:R0:W-:Y:S01]  /*6d20*/  @!P2 STG.E.U8 desc[UR36][R6.64+0x79], R85 ;  /* 0x000079550600a986 */ /* 0x0001e2000c101124 */
[----:B------:R-:W-:Y:S05]  /*6d30*/  @P5 BRA `(.L_x_287) ;  /* 0x00000000000c5947 */ /* 0x000fea0003800000 */
[----:B--2---:R-:W2:Y:S02]  /*6d40*/  LDG.E.U8 R157, desc[UR36][R12.64+0x78] ;  /* 0x000078240c9d7981 */ /* 0x004ea4000c1e1100 */
[----:B--2---:R-:W-:-:S05]  /*6d50*/  PRMT R5, R157, 0x8880, RZ ;  /* 0x000088809d057816 */ /* 0x004fca00000000ff */
[----:B------:R-:W-:-:S07]  /*6d60*/  IMAD R22, R5, R156, RZ ;  /* 0x0000009c05167224 */ /* 0x000fce00078e02ff */
.L_x_287:
[----:B------:R-:W-:Y:S05]  /*6d70*/  BSYNC B1 ;  /* 0x0000000000017941 */ /* 0x000fea0003800000 */
.L_x_286:
[----:B------:R-:W-:Y:S01]  /*6d80*/  @!P5 IMAD R5, R86, R155, R22 ;  /* 0x0000009b5605d224 */ /* 0x000fe200078e0216 */
[----:B------:R-:W-:Y:S01]  /*6d90*/  ISETP.LT.OR P0, PT, R3, 0x7a, !P0 ;  /* 0x0000007a0300780c */ /* 0x000fe20004701670 */
[----:B------:R-:W-:Y:S03]  /*6da0*/  BSSY B1, `(.L_x_288) ;  /* 0x0000006000017945 */ /* 0x000fe60003800000 */
[----:B------:R0:W-:Y:S09]  /*6db0*/  @!P5 STG.E.U8 desc[UR36][R10.64+0x78], R5 ;  /* 0x000078050a00d986 */ /* 0x0001f2000c101124 */
[----:B------:R-:W-:Y:S05]  /*6dc0*/  @P0 BRA `(.L_x_289) ;  /* 0x00000000000c0947 */ /* 0x000fea0003800000 */
[----:B--2---:R-:W2:Y:S02]  /*6dd0*/  LDG.E.U8 R157, desc[UR36][R12.64+0x79] ;  /* 0x000079240c9d7981 */ /* 0x004ea4000c1e1100 */
[----:B--2---:R-:W-:-:S05]  /*6de0*/  PRMT R3, R157, 0x8880, RZ ;  /* 0x000088809d037816 */ /* 0x004fca00000000ff */
[----:B------:R-:W-:-:S07]  /*6df0*/  IMAD R22, R3, R156, RZ ;  /* 0x0000009c03167224 */ /* 0x000fce00078e02ff */
.L_x_289:
[----:B------:R-:W-:Y:S05]  /*6e00*/  BSYNC B1 ;  /* 0x0000000000017941 */ /* 0x000fea0003800000 */
.L_x_288:
[----:B------:R-:W-:Y:S01]  /*6e10*/  IMAD R87, R87, R155, R22 ;  /* 0x0000009b57577224 */ /* 0x000fe200078e0216 */
[----:B------:R-:W-:Y:S06]  /*6e20*/  @P0 BRA `(.L_x_290) ;  /* 0x0000001800180947 */ /* 0x000fec0003800000 */
[----:B------:R0:W-:Y:S01]  /*6e30*/  STG.E.U8 desc[UR36][R10.64+0x79], R87 ;  /* 0x000079570a007986 */ /* 0x0001e2000c101124 */
[----:B------:R-:W-:Y:S05]  /*6e40*/  BRA `(.L_x_290) ;  /* 0x0000001800107947 */ /* 0x000fea0003800000 */
.L_x_33:
[C---:B------:R-:W-:Y:S02]  /*6e50*/  ISETP.GE.AND P2, PT, R0.reuse, 0x1, PT ;  /* 0x000000010000780c */ /* 0x040fe40003f46270 */
[----:B------:R-:W-:Y:S02]  /*6e60*/  ISETP.GE.AND P0, PT, R0, 0x9, PT ;  /* 0x000000090000780c */ /* 0x000fe40003f06270 */
[C---:B------:R-:W-:Y:S02]  /*6e70*/  ISETP.LT.OR P3, PT, R3.reuse, 0x1, !P2 ;  /* 0x000000010300780c */ /* 0x040fe40005761670 */
[C---:B------:R-:W-:Y:S02]  /*6e80*/  ISETP.LT.OR P5, PT, R3.reuse, 0x2, !P2 ;  /* 0x000000020300780c */ /* 0x040fe400057a1670 */
[C---:B------:R-:W-:Y:S02]  /*6e90*/  ISETP.LT.OR P1, PT, R3.reuse, 0x1, !P0 ;  /* 0x000000010300780c */ /* 0x040fe40004721670 */
[----:B------:R-:W-:-:S07]  /*6ea0*/  ISETP.LT.OR P4, PT, R3, 0x2, !P0 ;  /* 0x000000020300780c */ /* 0x000fce0004781670 */
[-C--:B------:R-:W-:Y:S02]  /*6eb0*/  @!P3 IMAD R5, R88, R155.reuse, RZ ;  /* 0x0000009b5805b224 */ /* 0x080fe400078e02ff */
[-C--:B------:R-:W-:Y:S02]  /*6ec0*/  @!P5 IMAD R89, R89, R155.reuse, RZ ;  /* 0x0000009b5959d224 */ /* 0x080fe400078e02ff */
[-C--:B------:R-:W-:Y:S01]  /*6ed0*/  @!P1 IMAD R13, R90, R155.reuse, RZ ;  /* 0x0000009b5a0d9224 */ /* 0x080fe200078e02ff */
[----:B------:R0:W-:Y:S01]  /*6ee0*/  @!P3 STG.E.U8 desc[UR36][R160.64], R5 ;  /* 0x00000005a000b986 */ /* 0x0001e2000c101124 */
[----:B------:R-:W-:Y:S01]  /*6ef0*/  ISETP.LT.OR P3, PT, R3, 0x9, !P2 ;  /* 0x000000090300780c */ /* 0x000fe20005761670 */
[----:B------:R-:W-:Y:S02]  /*6f00*/  @!P4 IMAD R91, R91, R155, RZ ;  /* 0x0000009b5b5bc224 */ /* 0x000fe400078e02ff */
[----:B------:R-:W-:Y:S01]  /*6f10*/  @!P5 STG.E.U8 desc[UR36][R160.64+0x1], R89 ;  /* 0x00000159a000d986 */ /* 0x000fe2000c101124 */
[----:B------:R-:W-:-:S03]  /*6f20*/  ISETP.LT.OR P5, PT, R3, 0xa, !P2 ;  /* 0x0000000a0300780c */ /* 0x000fc600057a1670 */
[----:B------:R1:W-:Y:S01]  /*6f30*/  @!P1 STG.E.U8 desc[UR36][R8.64], R13 ;  /* 0x0000000d08009986 */ /* 0x0003e2000c101124 */
[----:B------:R-:W-:-:S03]  /*6f40*/  ISETP.LT.OR P1, PT, R3, 0x9, !P0 ;  /* 0x000000090300780c */ /* 0x000fc60004721670 */
[----:B------:R-:W-:Y:S01]  /*6f50*/  @!P4 STG.E.U8 desc[UR36][R8.64+0x1], R91 ;  /* 0x0000015b0800c986 */ /* 0x000fe2000c101124 */
[----:B------:R-:W-:Y:S01]  /*6f60*/  ISETP.LT.OR P4, PT, R3, 0xa, !P0 ;  /* 0x0000000a0300780c */ /* 0x000fe20004781670 */
[----:B------:R-:W-:-:S04]  /*6f70*/  @!P3 IMAD R15, R92, R155, RZ ;  /* 0x0000009b5c0fb224 */ /* 0x000fc800078e02ff */
[-C--:B------:R-:W-:Y:S01]  /*6f80*/  @!P5 IMAD R93, R93, R155.reuse, RZ ;  /* 0x0000009b5d5dd224 */ /* 0x080fe200078e02ff */
[----:B------:R3:W-:Y:S01]  /*6f90*/  @!P3 STG.E.U8 desc[UR36][R160.64+0x8], R15 ;  /* 0x0000080fa000b986 */ /* 0x0007e2000c101124 */
[C---:B------:R-:W-:Y:S02]  /*6fa0*/  ISETP.LT.OR P3, PT, R3.reuse, 0x11, !P2 ;  /* 0x000000110300780c */ /* 0x040fe40005761670 */
[-C--:B0-----:R-:W-:Y:S01]  /*6fb0*/  @!P1 IMAD R5, R94, R155.reuse, RZ ;  /* 0x0000009b5e059224 */ /* 0x081fe200078e02ff */
[----:B------:R-:W-:Y:S01]  /*6fc0*/  @!P5 STG.E.U8 desc[UR36][R160.64+0x9], R93 ;  /* 0x0000095da000d986 */ /* 0x000fe2000c101124 */
[----:B------:R-:W-:Y:S02]  /*6fd0*/  ISETP.LT.OR P5, PT, R3, 0x12, !P2 ;  /* 0x000000120300780c */ /* 0x000fe400057a1670 */
[----:B------:R-:W-:Y:S01]  /*6fe0*/  @!P4 IMAD R95, R95, R155, RZ ;  /* 0x0000009b5f5fc224 */ /* 0x000fe200078e02ff */
[----:B------:R0:W-:Y:S01]  /*6ff0*/  @!P1 STG.E.U8 desc[UR36][R8.64+0x8], R5 ;  /* 0x0000080508009986 */ /* 0x0001e2000c101124 */
[----:B------:R-:W-:-:S03]  /*7000*/  ISETP.LT.OR P1, PT, R3, 0x11, !P0 ;  /* 0x000000110300780c */ /* 0x000fc60004721670 */
[----:B------:R-:W-:Y:S01]  /*7010*/  @!P4 STG.E.U8 desc[UR36][R8.64+0x9], R95 ;  /* 0x0000095f0800c986 */ /* 0x000fe2000c101124 */
[----:B------:R-:W-:Y:S01]  /*7020*/  ISETP.LT.OR P4, PT, R3, 0x12, !P0 ;  /* 0x000000120300780c */ /* 0x000fe20004781670 */
[----:B-1----:R-:W-:-:S04]  /*7030*/  @!P3 IMAD R13, R96, R155, RZ ;  /* 0x0000009b600db224 */ /* 0x002fc800078e02ff */
[-C--:B------:R-:W-:Y:S01]  /*7040*/  @!P5 IMAD R97, R97, R155.reuse, RZ ;  /* 0x0000009b6161d224 */ /* 0x080fe200078e02ff */
[----:B------:R1:W-:Y:S01]  /*7050*/  @!P3 STG.E.U8 desc[UR36][R160.64+0x10], R13 ;  /* 0x0000100da000b986 */ /* 0x0003e2000c101124 */
[C---:B------:R-:W-:Y:S02]  /*7060*/  ISETP.LT.OR P3, PT, R3.reuse, 0x19, !P2 ;  /* 0x000000190300780c */ /* 0x040fe40005761670 */
[-C--:B---3--:R-:W-:Y:S01]  /*7070*/  @!P1 IMAD R15, R98, R155.reuse, RZ ;  /* 0x0000009b620f9224 */ /* 0x088fe200078e02ff */
[----:B------:R-:W-:Y:S01]  /*7080*/  @!P5 STG.E.U8 desc[UR36][R160.64+0x11], R97 ;  /* 0x00001161a000d986 */ /* 0x000fe2000c101124 */
[----:B------:R-:W-:Y:S02]  /*7090*/  ISETP.LT.OR P5, PT, R3, 0x1a, !P2 ;  /* 0x0000001a0300780c */ /* 0x000fe400057a1670 */
[----:B------:R-:W-:Y:S01]  /*70a0*/  @!P4 IMAD R99, R99, R155, RZ ;  /* 0x0000009b6363c224 */ /* 0x000fe200078e02ff */
[----:B------:R3:W-:Y:S01]  /*70b0*/  @!P1 STG.E.U8 desc[UR36][R8.64+0x10], R15 ;  /* 0x0000100f08009986 */ /* 0x0007e2000c101124 */
[----:B------:R-:W-:-:S03]  /*70c0*/  ISETP.LT.OR P1, PT, R3, 0x19, !P0 ;  /* 0x000000190300780c */ /* 0x000fc60004721670 */
[----:B------:R-:W-:Y:S01]  /*70d0*/  @!P4 STG.E.U8 desc[UR36][R8.64+0x11], R99 ;  /* 0x000011630800c986 */ /* 0x000fe2000c101124 */
[----:B------:R-:W-:Y:S01]  /*70e0*/  ISETP.LT.OR P4, PT, R3, 0x1a, !P0 ;  /* 0x0000001a0300780c */ /* 0x000fe20004781670 */
[----:B0-----:R-:W-:-:S04]  /*70f0*/  @!P3 IMAD R5, R100, R155, RZ ;  /* 0x0000009b6405b224 */ /* 0x001fc800078e02ff */
[-C--:B------:R-:W-:Y:S01]  /*7100*/  @!P5 IMAD R101, R101, R155.reuse, RZ ;  /* 0x0000009b6565d224 */ /* 0x080fe200078e02ff */
[----:B------:R0:W-:Y:S01]  /*7110*/  @!P3 STG.E.U8 desc[UR36][R160.64+0x18], R5 ;  /* 0x00001805a000b986 */ /* 0x0001e2000c101124 */
[C---:B------:R-:W-:Y:S02]  /*7120*/  ISETP.LT.OR P3, PT, R3.reuse, 0x21, !P2 ;  /* 0x000000210300780c */ /* 0x040fe40005761670 */
[-C--:B-1----:R-:W-:Y:S01]  /*7130*/  @!P1 IMAD R13, R102, R155.reuse, RZ ;  /* 0x0000009b660d9224 */ /* 0x082fe200078e02ff */
[----:B------:R-:W-:Y:S01]  /*7140*/  @!P5 STG.E.U8 desc[UR36][R160.64+0x19], R101 ;  /* 0x00001965a000d986 */ /* 0x000fe2000c101124 */
[----:B------:R-:W-:Y:S02]  /*7150*/  ISETP.LT.OR P5, PT, R3, 0x22, !P2 ;  /* 0x000000220300780c */ /* 0x000fe400057a1670 */
[----:B------:R-:W-:Y:S01]  /*7160*/  @!P4 IMAD R103, R103, R155, RZ ;  /* 0x0000009b6767c224 */ /* 0x000fe200078e02ff */
[----:B------:R1:W-:Y:S01]  /*7170*/  @!P1 STG.E.U8 desc[UR36][R8.64+0x18], R13 ;  /* 0x0000180d08009986 */ /* 0x0003e2000c101124 */
[----:B------:R-:W-:-:S03]  /*7180*/  ISETP.LT.OR P1, PT, R3, 0x21, !P0 ;  /* 0x000000210300780c */ /* 0x000fc60004721670 */
[----:B------:R-:W-:Y:S01]  /*7190*/  @!P4 STG.E.U8 desc[UR36][R8.64+0x19], R103 ;  /* 0x000019670800c986 */ /* 0x000fe2000c101124 */
[----:B------:R-:W-:Y:S01]  /*71a0*/  ISETP.LT.OR P4, PT, R3, 0x22, !P0 ;  /* 0x000000220300780c */ /* 0x000fe20004781670 */
[----:B---3--:R-:W-:-:S04]  /*71b0*/  @!P3 IMAD R15, R104, R155, RZ ;  /* 0x0000009b680fb224 */ /* 0x008fc800078e02ff */
        /* <DEDUP_REMOVED lines=128> */
[----:B------:R-:W-:-:S02]  /*79c0*/  ISETP.GE.AND P1, PT, R0, 0x81, PT ;  /* 0x000000810000780c */ /* 0x000fc40003f26270 */
[C---:B------:R-:W-:Y:S01]  /*79d0*/  ISETP.LT.OR P5, PT, R3.reuse, 0x79, !P0 ;  /* 0x000000790300780c */ /* 0x040fe200047a1670 */
[----:B------:R-:W-:Y:S01]  /*79e0*/  @!P4 STG.E.U8 desc[UR36][R8.64+0x71], R147 ;  /* 0x000071930800c986 */ /* 0x000fe2000c101124 */
[C---:B------:R-:W-:Y:S01]  /*79f0*/  ISETP.LT.OR P0, PT, R3.reuse, 0x7a, !P0 ;  /* 0x0000007a0300780c */ /* 0x040fe20004701670 */
[----:B0-----:R-:W-:Y:S01]  /*7a00*/  @!P3 IMAD R5, R148, R155, RZ ;  /* 0x0000009b9405b224 */ /* 0x001fe200078e02ff */
[----:B------:R-:W-:-:S03]  /*7a10*/  ISETP.LT.OR P4, PT, R3, 0x1, !P1 ;  /* 0x000000010300780c */ /* 0x000fc60004f81670 */
[----:B------:R-:W-:Y:S01]  /*7a20*/  @!P2 IMAD R149, R149, R155, RZ ;  /* 0x0000009b9595a224 */ /* 0x000fe200078e02ff */
[----:B------:R0:W-:Y:S01]  /*7a30*/  @!P3 STG.E.U8 desc[UR36][R160.64+0x78], R5 ;  /* 0x00007805a000b986 */ /* 0x0001e2000c101124 */
[----:B------:R-:W-:-:S03]  /*7a40*/  ISETP.LT.OR P3, PT, R3, 0x2, !P1 ;  /* 0x000000020300780c */ /* 0x000fc60004f61670 */
[----:B------:R-:W-:Y:S01]  /*7a50*/  @!P2 STG.E.U8 desc[UR36][R160.64+0x79], R149 ;  /* 0x00007995a000a986 */ /* 0x000fe2000c101124 */
[-C--:B-1----:R-:W-:Y:S01]  /*7a60*/  @!P5 IMAD R13, R150, R155.reuse, RZ ;  /* 0x0000009b960dd224 */ /* 0x082fe200078e02ff */
[----:B------:R-:W-:Y:S01]  /*7a70*/  ISETP.GE.AND P2, PT, R0, 0x89, PT ;  /* 0x000000890000780c */ /* 0x000fe20003f46270 */
[-C--:B------:R-:W-:Y:S02]  /*7a80*/  @!P0 IMAD R151, R151, R155.reuse, RZ ;  /* 0x0000009b97978224 */ /* 0x080fe400078e02ff */
[----:B---3--:R-:W-:Y:S01]  /*7a90*/  @!P4 IMAD R15, R24, R155, RZ ;  /* 0x0000009b180fc224 */ /* 0x008fe200078e02ff */
[----:B------:R1:W-:Y:S01]  /*7aa0*/  @!P5 STG.E.U8 desc[UR36][R8.64+0x78], R13 ;  /* 0x0000780d0800d986 */ /* 0x0003e2000c101124 */
[----:B------:R-:W-:-:S03]  /*7ab0*/  ISETP.LT.OR P5, PT, R3, 0x1, !P2 ;  /* 0x000000010300780c */ /* 0x000fc600057a1670 */
[----:B------:R-:W-:Y:S01]  /*7ac0*/  @!P3 IMAD R25, R25, R155, RZ ;  /* 0x0000009b1919b224 */ /* 0x000fe200078e02ff */
[----:B------:R-:W-:Y:S01]  /*7ad0*/  @!P0 STG.E.U8 desc[UR36][R8.64+0x79], R151 ;  /* 0x0000799708008986 */ /* 0x000fe2000c101124 */
[----:B------:R-:W-:-:S03]  /*7ae0*/  ISETP.LT.OR P0, PT, R3, 0x2, !P2 ;  /* 0x000000020300780c */ /* 0x000fc60005701670 */
[----:B------:R-:W-:Y:S01]  /*7af0*/  @!P4 STG.E.U8 desc[UR36][R6.64], R15 ;  /* 0x0000000f0600c986 */ /* 0x000fe2000c101124 */
        /* <DEDUP_REMOVED lines=19> */
[-C--:B------:R-:W-:Y:S01]  /*7c30*/  @!P4 IMAD R9, R32, R155.reuse, RZ ;  /* 0x0000009b2009c224 */ /* 0x080fe200078e02ff */
        /* <DEDUP_REMOVED lines=127> */
[----:B-1----:R-:W-:-:S04]  /*8430*/  @!P5 IMAD R13, R74, R155, RZ ;  /* 0x0000009b4a0dd224 */ /* 0x002fc800078e02ff */
        /* <DEDUP_REMOVED lines=12> */
[----:B------:R-:W-:-:S04]  /*8500*/  @!P0 IMAD R9, R78, R155, RZ ;  /* 0x0000009b4e098224 */ /* 0x000fc800078e02ff */
[-C--:B------:R-:W-:Y:S01]  /*8510*/  @!P4 IMAD R79, R79, R155.reuse, RZ ;  /* 0x0000009b4f4fc224 */ /* 0x080fe200078e02ff */
[----:B------:R1:W-:Y:S01]  /*8520*/  @!P0 STG.E.U8 desc[UR36][R10.64+0x68], R9 ;  /* 0x000068090a008986 */ /* 0x0003e2000c101124 */
[----:B------:R-:W-:Y:S02]  /*8530*/  ISETP.LT.OR P0, PT, R3, 0x71, !P2 ;  /* 0x000000710300780c */ /* 0x000fe40005701670 */
[----:B------:R-:W-:Y:S01]  /*8540*/  @!P3 IMAD R81, R81, R155, RZ ;  /* 0x0000009b5151b224 */ /* 0x000fe200078e02ff */
[----:B------:R3:W-:Y:S01]  /*8550*/  @!P4 STG.E.U8 desc[UR36][R10.64+0x69], R79 ;  /* 0x0000694f0a00c986 */ /* 0x0007e2000c101124 */
[----:B------:R-:W-:-:S03]  /*8560*/  ISETP.LT.OR P4, PT, R3, 0x72, !P2 ;  /* 0x000000720300780c */ /* 0x000fc60005781670 */
[----:B------:R3:W-:Y:S01]  /*8570*/  @!P3 STG.E.U8 desc[UR36][R6.64+0x71], R81 ;  /* 0x000071510600b986 */ /* 0x0007e2000c101124 */
[C---:B------:R-:W-:Y:S02]  /*8580*/  ISETP.LT.OR P3, PT, R3.reuse, 0x79, !P1 ;  /* 0x000000790300780c */ /* 0x040fe40004f61670 */
[C---:B------:R-:W-:Y:S01]  /*8590*/  ISETP.LT.OR P1, PT, R3.reuse, 0x7a, !P1 ;  /* 0x0000007a0300780c */ /* 0x040fe20004f21670 */
[----:B------:R3:W-:Y:S01]  /*85a0*/  @!P5 STG.E.U8 desc[UR36][R6.64+0x70], R13 ;  /* 0x0000700d0600d986 */ /* 0x0007e2000c101124 */
[C---:B------:R-:W-:Y:S02]  /*85b0*/  ISETP.LT.OR P5, PT, R3.reuse, 0x79, !P2 ;  /* 0x000000790300780c */ /* 0x040fe400057a1670 */
[----:B------:R-:W-:Y:S01]  /*85c0*/  ISETP.LT.OR P2, PT, R3, 0x7a, !P2 ;  /* 0x0000007a0300780c */ /* 0x000fe20005741670 */
[-C--:B------:R-:W-:Y:S02]  /*85d0*/  @!P0 IMAD R3, R82, R155.reuse, RZ ;  /* 0x0000009b52038224 */ /* 0x080fe400078e02ff */
[----:B------:R-:W-:-:S03]  /*85e0*/  @!P4 IMAD R83, R83, R155, RZ ;  /* 0x0000009b5353c224 */ /* 0x000fc600078e02ff */
[----:B------:R3:W-:Y:S01]  /*85f0*/  @!P0 STG.E.U8 desc[UR36][R10.64+0x70], R3 ;  /* 0x000070030a008986 */ /* 0x0007e2000c101124 */
[-C--:B0-----:R-:W-:Y:S02]  /*8600*/  @!P3 IMAD R5, R84, R155.reuse, RZ ;  /* 0x0000009b5405b224 */ /* 0x081fe400078e02ff */
[-C--:B------:R-:W-:Y:S01]  /*8610*/  @!P1 IMAD R85, R85, R155.reuse, RZ ;  /* 0x0000009b55559224 */ /* 0x080fe200078e02ff */
[----:B------:R3:W-:Y:S01]  /*8620*/  @!P4 STG.E.U8 desc[UR36][R10.64+0x71], R83 ;  /* 0x000071530a00c986 */ /* 0x0007e2000c101124 */
[-C--:B-1----:R-:W-:Y:S02]  /*8630*/  @!P5 IMAD R9, R86, R155.reuse, RZ ;  /* 0x0000009b5609d224 */ /* 0x082fe400078e02ff */
[----:B------:R-:W-:Y:S01]  /*8640*/  @!P2 IMAD R87, R87, R155, RZ ;  /* 0x0000009b5757a224 */ /* 0x000fe200078e02ff */
[----:B------:R3:W-:Y:S04]  /*8650*/  @!P3 STG.E.U8 desc[UR36][R6.64+0x78], R5 ;  /* 0x000078050600b986 */ /* 0x0007e8000c101124 */
[----:B------:R3:W-:Y:S04]  /*8660*/  @!P1 STG.E.U8 desc[UR36][R6.64+0x79], R85 ;  /* 0x0000795506009986 */ /* 0x0007e8000c101124 */
[----:B------:R3:W-:Y:S04]  /*8670*/  @!P5 STG.E.U8 desc[UR36][R10.64+0x78], R9 ;  /* 0x000078090a00d986 */ /* 0x0007e8000c101124 */
[----:B------:R3:W-:Y:S02]  /*8680*/  @!P2 STG.E.U8 desc[UR36][R10.64+0x79], R87 ;  /* 0x000079570a00a986 */ /* 0x0007e4000c101124 */
.L_x_290:
[----:B------:R-:W-:Y:S05]  /*8690*/  BSYNC B0 ;  /* 0x0000000000007941 */ /* 0x000fea0003800000 */
.L_x_32:
[----:B------:R-:W-:Y:S01]  /*86a0*/  ULDC UR4, c[0x0][0xc] ;  /* 0x0000030000047ab9 */ /* 0x000fe20000000800 */
[----:B------:R-:W-:Y:S01]  /*86b0*/  ULDC UR5, c[0x0][0x10] ;  /* 0x0000040000057ab9 */ /* 0x000fe20000000800 */
[----:B---3--:R-:W3:Y:S01]  /*86c0*/  LDC R3, c[0x0][0x14] ;  /* 0x00000500ff037b82 */ /* 0x008ee20000000800 */
[----:B------:R-:W-:Y:S01]  /*86d0*/  UIMAD.WIDE.U32 UR4, UR4, UR5, URZ ;  /* 0x00000005040472a5 */ /* 0x000fe2000f8e003f */
[----:B------:R-:W-:Y:S01]  /*86e0*/  PRMT R0, RZ, 0x7610, R0 ;  /* 0x00007610ff007816 */ /* 0x000fe20000000000 */
[----:B------:R-:W-:Y:S02]  /*86f0*/  IMAD.MOV.U32 R153, RZ, RZ, -0x1 ;  /* 0xffffffffff997424 */ /* 0x000fe400078e00ff */
[----:B------:R-:W-:Y:S02]  /*8700*/  IMAD.MOV.U32 R22, RZ, RZ, -0x1 ;  /* 0xffffffffff167424 */ /* 0x000fe400078e00ff */
[----:B---3--:R-:W-:-:S04]  /*8710*/  IMAD.WIDE.U32 R16, R3, UR4, R16 ;  /* 0x0000000403107c25 */ /* 0x008fc8000f8e0010 */
[----:B------:R-:W-:Y:S01]  /*8720*/  IMAD R3, R3, UR5, RZ ;  /* 0x0000000503037c24 */ /* 0x000fe2000f8e02ff */
[----:B------:R-:W-:Y:S02]  /*8730*/  ULDC.64 UR4, c[0x0][0x650] ;  /* 0x0001940000047ab9 */ /* 0x000fe40000000a00 */
[----:B------:R-:W-:Y:S01]  /*8740*/  ISETP.GE.U32.AND P0, PT, R16, UR4, PT ;  /* 0x0000000410007c0c */ /* 0x000fe2000bf06070 */
[----:B------:R-:W-:-:S05]  /*8750*/  IMAD.IADD R17, R17, 0x1, R3 ;  /* 0x0000000111117824 */ /* 0x000fca00078e0203 */
[----:B------:R-:W-:-:S13]  /*8760*/  ISETP.GE.U32.AND.EX P0, PT, R17, UR5, PT, P0 ;  /* 0x0000000511007c0c */ /* 0x000fda000bf06100 */
[----:B------:R-:W-:Y:S05]  /*8770*/  @P0 BRA `(.L_x_291) ;  /* 0x0000000400640947 */ /* 0x000fea0003800000 */
[----:B------:R-:W3:Y:S01]  /*8780*/  S2R R12, SR_CTAID.X ;  /* 0x00000000000c7919 */ /* 0x000ee20000002500 */
[----:B0-----:R-:W0:Y:S01]  /*8790*/  LDC.64 R10, c[0x0][0x628] ;  /* 0x00018a00ff0a7b82 */ /* 0x001e220000000a00 */
[----:B------:R-:W-:Y:S01]  /*87a0*/  ULDC UR4, c[0x0][0x150] ;  /* 0x0000540000047ab9 */ /* 0x000fe20000000800 */
[----:B------:R-:W-:Y:S01]  /*87b0*/  IMAD.MOV.U32 R8, RZ, RZ, R16 ;  /* 0x000000ffff087224 */ /* 0x000fe200078e0010 */
[----:B------:R-:W0:Y:S01]  /*87c0*/  S2R R24, SR_CTAID.Y ;  /* 0x0000000000187919 */ /* 0x000e220000002600 */
[----:B------:R-:W-:-:S04]  /*87d0*/  IMAD.MOV.U32 R9, RZ, RZ, R17 ;  /* 0x000000ffff097224 */ /* 0x000fc800078e0011 */
[----:B------:R-:W1:Y:S08]  /*87e0*/  LDC R21, c[0x0][0x144] ;  /* 0x00005100ff157b82 */ /* 0x000e700000000800 */
[----:B------:R-:W1:Y:S08]  /*87f0*/  LDC R0, c[0x0][0x630] ;  /* 0x00018c00ff007b82 */ /* 0x000e700000000800 */
[----:B------:R-:W1:Y:S01]  /*8800*/  LDC.64 R14, c[0x0][0x620] ;  /* 0x00018800ff0e7b82 */ /* 0x000e620000000a00 */
[----:B0-----:R-:W-:-:S04]  /*8810*/  ISETP.NE.U32.AND P0, PT, R10, RZ, PT ;  /* 0x000000ff0a00720c */ /* 0x001fc80003f05070 */
[----:B------:R-:W-:Y:S02]  /*8820*/  ISETP.NE.AND.EX P0, PT, R11, RZ, PT, P0 ;  /* 0x000000ff0b00720c */ /* 0x000fe40003f05300 */
[----:B---3--:R-:W-:-:S05]  /*8830*/  I2FP.F32.U32 R3, R12 ;  /* 0x0000000c00037245 */ /* 0x008fca0000201000 */
[----:B------:R-:W-:-:S04]  /*8840*/  FMUL R3, R3, UR4 ;  /* 0x0000000403037c20 */ /* 0x000fc80008400000 */
[----:B------:R0:W3:Y:S02]  /*8850*/  F2I.U32.TRUNC.NTZ R20, R3 ;  /* 0x0000000300147305 */ /* 0x0000e4000020f000 */
[----:B------:R-:W-:Y:S05]  /*8860*/  @!P0 BRA `(.L_x_292) ;  /* 0x0000000000288947 */ /* 0x000fea0003800000 */
[----:B0-----:R-:W0:Y:S02]  /*8870*/  LDC R3, c[0x0][0x634] ;  /* 0x00018d00ff037b82 */ /* 0x001e240000000800 */
        /* <DEDUP_REMOVED lines=9> */
.L_x_292:
[----:B------:R-:W2:Y:S01]  /*8910*/  LDC.64 R28, c[0x0][0x640] ;  /* 0x00019000ff1c7b82 */ /* 0x000ea20000000a00 */
[-CC-:B-1----:R-:W-:Y:S01]  /*8920*/  SHF.R.U64 R22, R8, R0.reuse, R9.reuse ;  /* 0x0000000008167219 */ /* 0x182fe20000001209 */
[----:B---3--:R-:W-:Y:S01]  /*8930*/  IMAD.MOV R20, RZ, RZ, -R20 ;  /* 0x000000ffff147224 */ /* 0x008fe200078e0a14 */
[----:B------:R-:W-:Y:S01]  /*8940*/  SHF.R.U32.HI R0, RZ, R0, R9 ;  /* 0x00000000ff007219 */ /* 0x000fe20000011609 */
[----:B------:R-:W-:Y:S01]  /*8950*/  ULDC UR4, c[0x0][0x154] ;  /* 0x0000550000047ab9 */ /* 0x000fe20000000800 */
[----:B0-----:R-:W-:Y:S01]  /*8960*/  IADD3 R3, P0, RZ, -R22, RZ ;  /* 0x80000016ff037210 */ /* 0x001fe20007f1e0ff */
[----:B------:R-:W-:Y:S02]  /*8970*/  IMAD R21, R21, R20, R12 ;  /* 0x0000001415157224 */ /* 0x000fe400078e020c */
[----:B------:R-:W0:Y:S01]  /*8980*/  LDC R6, c[0x0][0x618] ;  /* 0x00018600ff067b82 */ /* 0x000e220000000800 */
[----:B------:R-:W-:Y:S02]  /*8990*/  IMAD.MOV.U32 R7, RZ, RZ, 0x1 ;  /* 0x00000001ff077424 */ /* 0x000fe400078e00ff */
[----:B------:R-:W-:-:S04]  /*89a0*/  IMAD.X R5, RZ, RZ, ~R0, P0 ;  /* 0x000000ffff057224 */ /* 0x000fc800000e0e00 */
[-C--:B------:R-:W-:Y:S01]  /*89b0*/  IMAD R0, R5, R14.reuse, RZ ;  /* 0x0000000e05007224 */ /* 0x080fe200078e02ff */
[----:B------:R-:W1:Y:S01]  /*89c0*/  LDC R8, c[0x0][0x608] ;  /* 0x00018200ff087b82 */ /* 0x000e620000000800 */
[----:B------:R-:W-:-:S04]  /*89d0*/  IMAD.WIDE.U32 R4, R3, R14, R16 ;  /* 0x0000000e03047225 */ /* 0x000fc800078e0010 */
[----:B------:R-:W-:Y:S01]  /*89e0*/  IMAD R3, R3, R15, R0 ;  /* 0x0000000f03037224 */ /* 0x000fe200078e0200 */
[----:B------:R-:W-:Y:S02]  /*89f0*/  I2FP.F32.U32 R0, R24 ;  /* 0x0000001800007245 */ /* 0x000fe40000201000 */
[----:B------:R-:W3:Y:S01]  /*8a00*/  LDC R26, c[0x0][0x658] ;  /* 0x00019600ff1a7b82 */ /* 0x000ee20000000800 */
[----:B------:R-:W-:Y:S01]  /*8a10*/  IMAD.IADD R3, R5, 0x1, R3 ;  /* 0x0000000105037824 */ /* 0x000fe200078e0203 */
[----:B--2---:R-:W-:Y:S01]  /*8a20*/  ISETP.NE.U32.AND P0, PT, R28, RZ, PT ;  /* 0x000000ff1c00720c */ /* 0x004fe20003f05070 */
[----:B------:R-:W-:Y:S01]  /*8a30*/  FMUL R0, R0, UR4 ;  /* 0x0000000400007c20 */ /* 0x000fe20008400000 */
[----:B------:R-:W-:Y:S02]  /*8a40*/  IMAD.MOV.U32 R5, RZ, RZ, -0x1 ;  /* 0xffffffffff057424 */ /* 0x000fe400078e00ff */
[----:B------:R-:W-:Y:S01]  /*8a50*/  ISETP.NE.AND.EX P0, PT, R29, RZ, PT, P0 ;  /* 0x000000ff1d00720c */ /* 0x000fe20003f05300 */
[----:B------:R2:W2:Y:S01]  /*8a60*/  F2I.U32.TRUNC.NTZ R13, R0 ;  /* 0x00000000000d7305 */ /* 0x0004a2000020f000 */
[----:B------:R-:W2:Y:S01]  /*8a70*/  LDC R15, c[0x0][0x148] ;  /* 0x00005200ff0f7b82 */ /* 0x000ea20000000800 */
[----:B0-----:R-:W-:-:S02]  /*8a80*/  SHF.R.U64 R12, R4, R6, R3 ;  /* 0x00000006040c7219 */ /* 0x001fc40000001203 */
[----:B------:R-:W-:-:S05]  /*8a90*/  SHF.R.U32.HI R3, RZ, R6, R3 ;  /* 0x00000006ff037219 */ /* 0x000fca0000011603 */
[----:B------:R-:W0:Y:S01]  /*8aa0*/  LDC R20, c[0x0][0x600] ;  /* 0x00018000ff147b82 */ /* 0x000e220000000800 */
[-CC-:B-1----:R-:W-:Y:S02]  /*8ab0*/  SHF.R.U64 R10, R12, R8.reuse, R3.reuse ;  /* 0x000000080c0a7219 */ /* 0x182fe40000001203 */
[----:B------:R-:W-:-:S05]  /*8ac0*/  SHF.R.U32.HI R3, RZ, R8, R3 ;  /* 0x00000008ff037219 */ /* 0x000fca0000011603 */
[----:B------:R-:W1:Y:S01]  /*8ad0*/  LDC R27, c[0x0][0x648] ;  /* 0x00019200ff1b7b82 */ /* 0x000e620000000800 */
[-C--:B---3--:R-:W-:Y:S02]  /*8ae0*/  SHF.L.U32 R4, R5, R26.reuse, RZ ;  /* 0x0000001a05047219 */ /* 0x088fe400000006ff */
[--C-:B------:R-:W-:Y:S02]  /*8af0*/  SHF.R.U64 R14, R10, R26, R3.reuse ;  /* 0x0000001a0a0e7219 */ /* 0x100fe40000001203 */
[----:B------:R-:W-:Y:S02]  /*8b00*/  LOP3.LUT R25, RZ, R4, RZ, 0x33, !PT ;  /* 0x00000004ff197212 */ /* 0x000fe400078e33ff */
[-C--:B------:R-:W-:Y:S01]  /*8b10*/  SHF.R.U32.HI R5, RZ, R26.reuse, R3 ;  /* 0x0000001aff057219 */ /* 0x080fe20000011603 */
[----:B------:R-:W3:Y:S01]  /*8b20*/  LDC R30, c[0x0][0x638] ;  /* 0x00018e00ff1e7b82 */ /* 0x000ee20000000800 */
[----:B------:R-:W-:Y:S01]  /*8b30*/  SHF.L.U32 R154, R7, R26, RZ ;  /* 0x0000001a079a7219 */ /* 0x000fe200000006ff */
[----:B------:R-:W-:-:S06]  /*8b40*/  IMAD.MOV.U32 R4, RZ, RZ, R14 ;  /* 0x000000ffff047224 */ /* 0x000fcc00078e000e */
[----:B------:R-:W0:Y:S01]  /*8b50*/  LDC R31, c[0x0][0x610] ;  /* 0x00018400ff1f7b82 */ /* 0x000e220000000800 */
        /* <DEDUP_REMOVED lines=11> */
.L_x_293:
[----:B------:R-:W-:Y:S01]  /*8c10*/  ISETP.NE.AND P0, PT, R2, 0x1, PT ;  /* 0x000000010200780c */ /* 0x000fe20003f05270 */
[----:B0-----:R-:W-:Y:S01]  /*8c20*/  VIADD R7, R20, 0xffffffff ;  /* 0xffffffff14077836 */ /* 0x001fe20000000000 */
[----:B-12---:R-:W-:Y:S01]  /*8c30*/  SHF.R.U64 R0, R4, R27, R5 ;  /* 0x0000001b04007219 */ /* 0x006fe20000001205 */
[----:B------:R-:W-:Y:S01]  /*8c40*/  IMAD.MOV R13, RZ, RZ, -R13 ;  /* 0x000000ffff0d7224 */ /* 0x000fe200078e0a0d */
[----:B------:R-:W-:Y:S01]  /*8c50*/  LOP3.LUT R5, R10, R25, RZ, 0xc0, !PT ;  /* 0x000000190a057212 */ /* 0x000fe200078ec0ff */
[----:B------:R-:W-:Y:S02]  /*8c60*/  IMAD.MOV.U32 R4, RZ, RZ, 0x1 ;  /* 0x00000001ff047424 */ /* 0x000fe400078e00ff */
[----:B------:R-:W-:Y:S02]  /*8c70*/  IMAD.MOV R3, RZ, RZ, -R0 ;  /* 0x000000ffff037224 */ /* 0x000fe400078e0a00 */
[----:B------:R-:W-:Y:S01]  /*8c80*/  IMAD R154, R154, R0, R5 ;  /* 0x000000009a9a7224 */ /* 0x000fe200078e0205 */
[----:B------:R-:W-:Y:S01]  /*8c90*/  LOP3.LUT R5, R12, R7, RZ, 0xc0, !PT ;  /* 0x000000070c057212 */ /* 0x000fe200078ec0ff */
[----:B---3--:R-:W-:-:S02]  /*8ca0*/  IMAD R0, R3, R30, R14 ;  /* 0x0000001e03007224 */ /* 0x008fc400078e020e */
[----:B------:R-:W-:Y:S02]  /*8cb0*/  @P0 IMAD R21, R15, R13, R24 ;  /* 0x0000000d0f150224 */ /* 0x000fe400078e0218 */
[----:B------:R-:W-:Y:S01]  /*8cc0*/  IMAD R3, R0, R20, R5 ;  /* 0x0000001400037224 */ /* 0x000fe200078e0205 */
[----:B------:R-:W-:Y:S01]  /*8cd0*/  PRMT R0, R4, 0x7610, R0 ;  /* 0x0000761004007816 */ /* 0x000fe20000000000 */
[----:B------:R-:W-:-:S05]  /*8ce0*/  IMAD R154, R154, R31, R21 ;  /* 0x0000001f9a9a7224 */ /* 0x000fca00078e0215 */
[----:B------:R-:W-:Y:S02]  /*8cf0*/  SEL R153, R3, R154, !P0 ;  /* 0x0000009a03997207 */ /* 0x000fe40004000000 */
[----:B------:R-:W-:-:S07]  /*8d00*/  SEL R154, R154, R3, !P0 ;  /* 0x000000039a9a7207 */ /* 0x000fce0004000000 */
.L_x_291:
[----:B------:R-:W-:-:S13]  /*8d10*/  LOP3.LUT P0, RZ, R0, 0xff, RZ, 0xc0, !PT ;  /* 0x000000ff00ff7812 */ /* 0x000fda000780c0ff */
[----:B------:R-:W-:Y:S05]  /*8d20*/  @P0 BRA `(.L_x_294) ;  /* 0xffffff8400300947 */ /* 0x000fea000383ffff */
[----:B------:R-:W-:Y:S05]  /*8d30*/  EXIT ;  /* 0x000000000000794d */ /* 0x000fea0003800000 */
.L_x_7:
[----:B0-----:R-:W-:Y:S01]  /*8d40*/  ULDC.64 UR4, c[0x0][0x650] ;  /* 0x0001940000047ab9 */ /* 0x001fe20000000a00 */
        /* <DEDUP_REMOVED lines=25> */
.L_x_296:
[----:B------:R-:W0:Y:S01]  /*8ee0*/  LDC.64 R28, c[0x0][0x640] ;  /* 0x00019000ff1c7b82 */ /* 0x000e220000000a00 */
[-CC-:B------:R-:W-:Y:S01]  /*8ef0*/  SHF.R.U64 R22, R12, R6.reuse, R13.reuse ;  /* 0x000000060c167219 */ /* 0x180fe2000000120d */
[----:B------:R-:W-:Y:S01]  /*8f00*/  IMAD.MOV.U32 R30, RZ, RZ, 0x1 ;  /* 0x00000001ff1e7424 */ /* 0x000fe200078e00ff */
[----:B------:R-:W-:Y:S02]  /*8f10*/  SHF.R.U32.HI R6, RZ, R6, R13 ;  /* 0x00000006ff067219 */ /* 0x000fe4000001160d */
        /* <DEDUP_REMOVED lines=8> */
[----:B------:R-:W-:Y:S01]  /*8fa0*/  IMAD.IADD R9, R9, 0x1, R11 ;  /* 0x0000000109097824 */ /* 0x000fe200078e020b */
[----:B0-----:R-:W-:-:S04]  /*8fb0*/  ISETP.NE.U32.AND P0, PT, R28, RZ, PT ;  /* 0x000000ff1c00720c */ /* 0x001fc80003f05070 */
[----:B------:R-:W-:Y:S02]  /*8fc0*/  ISETP.NE.AND.EX P0, PT, R29, RZ, PT, P0 ;  /* 0x000000ff1d00720c */ /* 0x000fe40003f05300 */
[----:B------:R-:W0:Y:S01]  /*8fd0*/  LDC R20, c[0x0][0x600] ;  /* 0x00018000ff147b82 */ /* 0x000e220000000800 */
[-CC-:B-1----:R-:W-:Y:S01]  /*8fe0*/  SHF.R.U64 R14, R8, R10.reuse, R9.reuse ;  /* 0x0000000a080e7219 */ /* 0x182fe20000001209 */
[----:B------:R-:W-:Y:S01]  /*8ff0*/  IMAD.MOV.U32 R8, RZ, RZ, -0x1 ;  /* 0xffffffffff087424 */ /* 0x000fe200078e00ff */
[----:B------:R-:W-:-:S05]  /*9000*/  SHF.R.U32.HI R9, RZ, R10, R9 ;  /* 0x0000000aff097219 */ /* 0x000fca0000011609 */
[----:B------:R-:W1:Y:S01]  /*9010*/  LDC R26, c[0x0][0x648] ;  /* 0x00019200ff1a7b82 */ /* 0x000e620000000800 */
[-CC-:B--2---:R-:W-:Y:S02]  /*9020*/  SHF.R.U64 R21, R14, R12.reuse, R9.reuse ;  /* 0x0000000c0e157219 */ /* 0x184fe40000001209 */
[----:B------:R-:W-:-:S05]  /*9030*/  SHF.R.U32.HI R6, RZ, R12, R9 ;  /* 0x0000000cff067219 */ /* 0x000fca0000011609 */
[----:B------:R-:W2:Y:S01]  /*9040*/  LDC R27, c[0x0][0x638] ;  /* 0x00018e00ff1b7b82 */ /* 0x000ea20000000800 */
[-C--:B---3--:R-:W-:Y:S02]  /*9050*/  SHF.L.U32 R8, R8, R25.reuse, RZ ;  /* 0x0000001908087219 */ /* 0x088fe400000006ff */
[-CC-:B------:R-:W-:Y:S02]  /*9060*/  SHF.R.U64 R23, R21, R25.reuse, R6.reuse ;  /* 0x0000001915177219 */ /* 0x180fe40000001206 */
[----:B------:R-:W-:Y:S02]  /*9070*/  LOP3.LUT R32, RZ, R8, RZ, 0x33, !PT ;  /* 0x00000008ff207212 */ /* 0x000fe400078e33ff */
[----:B------:R-:W-:Y:S01]  /*9080*/  SHF.R.U32.HI R9, RZ, R25, R6 ;  /* 0x00000019ff097219 */ /* 0x000fe20000011606 */
[----:B------:R-:W3:Y:S01]  /*9090*/  LDC R31, c[0x0][0x610] ;  /* 0x00018400ff1f7b82 */ /* 0x000ee20000000800 */
[----:B------:R-:W-:Y:S01]  /*90a0*/  IMAD.MOV.U32 R8, RZ, RZ, R23 ;  /* 0x000000ffff087224 */ /* 0x000fe200078e0017 */
[----:B------:R-:W-:Y:S06]  /*90b0*/  @!P0 BRA `(.L_x_297) ;  /* 0x0000000000288947 */ /* 0x000fec0003800000 */
        /* <DEDUP_REMOVED lines=10> */
.L_x_297:
[----:B------:R-:W-:Y:S02]  /*9160*/  ISETP.NE.AND P0, PT, R2, 0x1, PT ;  /* 0x000000010200780c */ /* 0x000fe40003f05270 */
[----:B-1----:R-:W-:Y:S01]  /*9170*/  SHF.R.U64 R6, R8, R26, R9 ;  /* 0x0000001a08067219 */ /* 0x002fe20000001209 */
[----:B0-----:R-:W-:Y:S01]  /*9180*/  VIADD R9, R20, 0xffffffff ;  /* 0xffffffff14097836 */ /* 0x001fe20000000000 */
[----:B------:R-:W-:Y:S02]  /*9190*/  SHF.L.U32 R30, R30, R25, RZ ;  /* 0x000000191e1e7219 */ /* 0x000fe400000006ff */
[----:B------:R-:W-:Y:S01]  /*91a0*/  LOP3.LUT R5, R21, R32, RZ, 0xc0, !PT ;  /* 0x0000002015057212 */ /* 0x000fe200078ec0ff */
[----:B------:R-:W-:-:S04]  /*91b0*/  IMAD.MOV R8, RZ, RZ, -R6 ;  /* 0x000000ffff087224 */ /* 0x000fc800078e0a06 */
[----:B------:R-:W-:Y:S01]  /*91c0*/  IMAD R6, R30, R6, R5 ;  /* 0x000000061e067224 */ /* 0x000fe200078e0205 */
[----:B------:R-:W-:Y:S01]  /*91d0*/  LOP3.LUT R5, R14, R9, RZ, 0xc0, !PT ;  /* 0x000000090e057212 */ /* 0x000fe200078ec0ff */
[----:B------:R-:W-:Y:S02]  /*91e0*/  @P0 IMAD R3, R7, R24, R4 ;  /* 0x0000001807030224 */ /* 0x000fe400078e0204 */
[----:B--2---:R-:W-:Y:S02]  /*91f0*/  IMAD R4, R8, R27, R23 ;  /* 0x0000001b08047224 */ /* 0x004fe400078e0217 */
[----:B---3--:R-:W-:Y:S02]  /*9200*/  IMAD R3, R6, R31, R3 ;  /* 0x0000001f06037224 */ /* 0x008fe400078e0203 */
[----:B------:R-:W-:Y:S02]  /*9210*/  IMAD R4, R4, R20, R5 ;  /* 0x0000001404047224 */ /* 0x000fe400078e0205 */
[----:B------:R-:W-:-:S02]  /*9220*/  IMAD.MOV.U32 R8, RZ, RZ, 0x1 ;  /* 0x00000001ff087424 */ /* 0x000fc400078e00ff */
[----:B------:R-:W-:Y:S01]  /*9230*/  IMAD.MOV.U32 R6, RZ, RZ, R22 ;  /* 0x000000ffff067224 */ /* 0x000fe200078e0016 */
[----:B------:R-:W-:Y:S02]  /*9240*/  SEL R21, R4, R3, !P0 ;  /* 0x0000000304157207 */ /* 0x000fe40004000000 */
[----:B------:R-:W-:-:S07]  /*9250*/  SEL R20, R3, R4, !P0 ;  /* 0x0000000403147207 */ /* 0x000fce0004000000 */
.L_x_295:
[----:B------:R-:W-:-:S08]  /*9260*/  NOP ;  /* 0x0000000000007918 */ /* 0x000fd00000000000 */
[----:B------:R-:W0:-:S00]  /*9270*/  USETMAXREG.DEALLOC.CTAPOOL 0x28 ;  /* 0x00000028000079c8 */ /* 0x000e0000080e0500 */
[----:B0-----:R-:W-:-:S13]  /*9280*/  ISETP.NE.AND P0, PT, R0, RZ, PT ;  /* 0x000000ff0000720c */ /* 0x001fda0003f05270 */
[----:B------:R-:W-:Y:S05]  /*9290*/  @P0 EXIT ;  /* 0x000000000000094d */ /* 0x000fea0003800000 */
[----:B------:R-:W-:Y:S01]  /*92a0*/  LOP3.LUT P0, RZ, R8, 0xff, RZ, 0xc0, !PT ;  /* 0x000000ff08ff7812 */ /* 0x000fe2000780c0ff */
[----:B------:R-:W-:Y:S02]  /*92b0*/  IMAD.MOV.U32 R0, RZ, RZ, 0x1 ;  /* 0x00000001ff007424 */ /* 0x000fe400078e00ff */
[----:B------:R-:W-:-:S10]  /*92c0*/  IMAD.MOV.U32 R3, RZ, RZ, RZ ;  /* 0x000000ffff037224 */ /* 0x000fd400078e00ff */
[----:B------:R-:W-:Y:S05]  /*92d0*/  @!P0 BRA `(.L_x_298) ;  /* 0x0000000c004c8947 */ /* 0x000fea0003800000 */
[----:B------:R-:W0:Y:S01]  /*92e0*/  LDC R0, c[0x0][0x28c] ;  /* 0x0000a300ff007b82 */ /* 0x000e220000000800 */
[----:B------:R-:W1:Y:S01]  /*92f0*/  S2R R10, SR_CgaCtaId ;  /* 0x00000000000a7919 */ /* 0x000e620000008800 */
[----:B------:R-:W-:Y:S01]  /*9300*/  ULDC UR5, c[0x0][0x658] ;  /* 0x0001960000057ab9 */ /* 0x000fe20000000800 */
[----:B------:R-:W-:Y:S01]  /*9310*/  UMOV UR7, 0xffffffff ;  /* 0xffffffff00077882 */ /* 0x000fe20000000000 */
[----:B------:R-:W-:Y:S01]  /*9320*/  ULDC UR6, c[0x0][0xc] ;  /* 0x0000030000067ab9 */ /* 0x000fe20000000800 */
[----:B------:R-:W-:Y:S01]  /*9330*/  USHF.L.U32 UR8, UR7, UR5, URZ ;  /* 0x0000000507087299 */ /* 0x000fe2000800063f */
[----:B------:R-:W-:Y:S01]  /*9340*/  BSSY B0, `(.L_x_298) ;  /* 0x00000cc000007945 */ /* 0x000fe20003800000 */
[----:B------:R-:W-:Y:S01]  /*9350*/  UMOV UR9, 0x1 ;  /* 0x0000000100097882 */ /* 0x000fe20000000000 */
[----:B------:R-:W-:Y:S01]  /*9360*/  ULDC UR7, c[0x0][0x10] ;  /* 0x0000040000077ab9 */ /* 0x000fe20000000800 */
[----:B------:R-:W-:Y:S01]  /*9370*/  USHF.L.U32 UR18, UR9, UR5, URZ ;  /* 0x0000000509127299 */ /* 0x000fe2000800063f */
[----:B------:R-:W-:Y:S01]  /*9380*/  IMAD.MOV.U32 R9, RZ, RZ, 0x1 ;  /* 0x00000001ff097424 */ /* 0x000fe200078e00ff */
[----:B------:R-:W-:Y:S01]  /*9390*/  UIMAD.WIDE.U32 UR6, UR6, UR7, URZ ;  /* 0x00000007060672a5 */ /* 0x000fe2000f8e003f */
[----:B------:R-:W-:Y:S01]  /*93a0*/  LOP3.LUT R13, R19, 0x2, RZ, 0xfc, !PT ;  /* 0x00000002130d7812 */ /* 0x000fe200078efcff */
[----:B------:R-:W-:Y:S01]  /*93b0*/  ULDC UR5, c[0x0][0x14] ;  /* 0x0000050000057ab9 */ /* 0x000fe20000000800 */
[----:B------:R-:W-:Y:S01]  /*93c0*/  ULDC UR4, c[0x0][0x600] ;  /* 0x0001800000047ab9 */ /* 0x000fe20000000800 */
[----:B------:R-:W-:-:S02]  /*93d0*/  UIMAD.WIDE.U32 UR22, UR6, UR5, URZ ;  /* 0x00000005061672a5 */ /* 0x000fc4000f8e003f */
[----:B------:R-:W-:Y:S02]  /*93e0*/  UIMAD UR13, UR7, UR5, URZ ;  /* 0x00000005070d72a4 */ /* 0x000fe4000f8e023f */
[----:B------:R-:W-:Y:S02]  /*93f0*/  UIADD3 UR4, UR4, -0x1, URZ ;  /* 0xffffffff04047890 */ /* 0x000fe4000fffe03f */
[----:B------:R-:W-:Y:S02]  /*9400*/  ULOP3.LUT UR17, URZ, UR8, URZ, 0x33, !UPT ;  /* 0x000000083f117292 */ /* 0x000fe4000f8e333f */
[----:B------:R-:W-:Y:S01]  /*9410*/  UIADD3 UR13, UR23, UR13, URZ ;  /* 0x0000000d170d7290 */ /* 0x000fe2000fffe03f */
[----:B0-----:R-:W-:Y:S01]  /*9420*/  VIADD R0, R0, 0x7f ;  /* 0x0000007f00007836 */ /* 0x001fe20000000000 */
[----:B------:R-:W-:-:S04]  /*9430*/  ULDC.64 UR24, c[0x0][0x198] ;  /* 0x0000660000187ab9 */ /* 0x000fc80000000a00 */
[----:B------:R-:W-:-:S04]  /*9440*/  SHF.R.S32.HI R3, RZ, 0x1f, R0 ;  /* 0x0000001fff037819 */ /* 0x000fc80000011400 */
[----:B------:R-:W-:Y:S01]  /*9450*/  LEA.HI R8, R3, R0, RZ, 0x7 ;  /* 0x0000000003087211 */ /* 0x000fe200078f38ff */
[C---:B-1----:R-:W-:Y:S02]  /*9460*/  IMAD.SHL.U32 R4, R10.reuse, 0x2000, RZ ;  /* 0x000020000a047824 */ /* 0x042fe400078e00ff */
[----:B------:R-:W-:Y:S01]  /*9470*/  IMAD.SHL.U32 R10, R10, 0x40, RZ ;  /* 0x000000400a0a7824 */ /* 0x000fe200078e00ff */
[----:B------:R-:W-:Y:S01]  /*9480*/  SHF.R.S32.HI R8, RZ, 0x7, R8 ;  /* 0x00000007ff087819 */ /* 0x000fe20000011408 */
[----:B------:R-:W-:Y:S01]  /*9490*/  IMAD.MOV.U32 R0, RZ, RZ, 0x1 ;  /* 0x00000001ff007424 */ /* 0x000fe200078e00ff */
[----:B------:R-:W-:Y:S01]  /*94a0*/  LOP3.LUT R4, R4, 0x2000, RZ, 0xc0, !PT ;  /* 0x0000200004047812 */ /* 0x000fe200078ec0ff */
[----:B------:R-:W-:Y:S01]  /*94b0*/  IMAD.MOV.U32 R3, RZ, RZ, RZ ;  /* 0x000000ffff037224 */ /* 0x000fe200078e00ff */
[----:B------:R-:W-:Y:S01]  /*94c0*/  LOP3.LUT R10, R10, 0x40, RZ, 0xc0, !PT ;  /* 0x000000400a0a7812 */ /* 0x000fe200078ec0ff */
[----:B------:R-:W-:Y:S01]  /*94d0*/  VIADD R12, R8, 0x1 ;  /* 0x00000001080c7836 */ /* 0x000fe20000000000 */
[----:B------:R-:W-:-:S07]  /*94e0*/  LOP3.LUT R11, R4, 0x20100, RZ, 0xfc, !PT ;  /* 0x00020100040b7812 */ /* 0x000fce00078efcff */
.L_x_309:
[----:B------:R-:W-:-:S03]  /*94f0*/  UMOV UR5, 0xffffffff ;  /* 0xffffffff00057882 */ /* 0x000fc60000000000 */
[----:B------:R-:W-:Y:S05]  /*9500*/  BRA.DIV UR5, `(.L_x_299) ;  /* 0x0000000e05a87947 */ /* 0x000fea000b800000 */
[----:B------:R-:W-:-:S13]  /*9510*/  ELECT P6, URZ, PT ;  /* 0x00000000003f782f */ /* 0x000fda00038c0000 */
.L_x_320:
[----:B------:R-:W0:Y:S01]  /*9520*/  LDC R4, c[0x0][0x28c] ;  /* 0x0000a300ff047b82 */ /* 0x000e220000000800 */
[----:B------:R-:W-:Y:S01]  /*9530*/  BSSY B1, `(.L_x_300) ;  /* 0x0000038000017945 */ /* 0x000fe20003800000 */
[----:B0-----:R-:W-:-:S13]  /*9540*/  ISETP.LT.OR P6, PT, R4, 0x1, !P6 ;  /* 0x000000010400780c */ /* 0x001fda00077c1670 */
[----:B------:R-:W-:Y:S05]  /*9550*/  @P6 BRA `(.L_x_301) ;  /* 0x0000000000d46947 */ /* 0x000fea0003800000 */
[----:B------:R-:W-:Y:S02]  /*9560*/  IMAD R21, R21, 0x80, R10 ;  /* 0x0000008015157824 */ /* 0x000fe400078e020a */
[----:B------:R-:W-:Y:S02]  /*9570*/  IMAD.SHL.U32 R22, R20, 0x100, RZ ;  /* 0x0000010014167824 */ /* 0x000fe400078e00ff */
[----:B------:R-:W-:Y:S02]  /*9580*/  IMAD.MOV.U32 R24, RZ, RZ, RZ ;  /* 0x000000ffff187224 */ /* 0x000fe400078e00ff */
[----:B------:R-:W-:Y:S02]  /*9590*/  IMAD.MOV.U32 R4, RZ, RZ, R12 ;  /* 0x000000ffff047224 */ /* 0x000fe400078e000c */
[----:B------:R-:W-:Y:S02]  /*95a0*/  IMAD.MOV.U32 R5, RZ, RZ, R0 ;  /* 0x000000ffff057224 */ /* 0x000fe400078e0000 */
[----:B------:R-:W-:-:S07]  /*95b0*/  IMAD.MOV.U32 R14, RZ, RZ, R3 ;  /* 0x000000ffff0e7224 */ /* 0x000fce00078e0003 */
.L_x_304:
[----:B------:R-:W0:Y:S01]  /*95c0*/  S2R R20, SR_CgaCtaId ;  /* 0x0000000000147919 */ /* 0x000e220000008800 */
[----:B------:R-:W-:Y:S02]  /*95d0*/  MOV R7, 0x400 ;  /* 0x0000040000077802 */ /* 0x000fe40000000f00 */
[----:B------:R-:W-:-:S13]  /*95e0*/  LOP3.LUT P1, RZ, R18, 0x7f, RZ, 0xc0, !PT ;  /* 0x0000007f12ff7812 */ /* 0x000fda000782c0ff */
[----:B------:R-:W1:Y:S01]  /*95f0*/  @!P1 LDC R15, c[0x0][0x500] ;  /* 0x00014000ff0f9b82 */ /* 0x000e620000000800 */
[----:B0-----:R-:W-:Y:S02]  /*9600*/  LEA R23, R20, R7, 0x18 ;  /* 0x0000000714177211 */ /* 0x001fe400078ec0ff */
[----:B------:R-:W-:-:S03]  /*9610*/  SHF.L.U32 R7, R5, 0x1f, RZ ;  /* 0x0000001f05077819 */ /* 0x000fc600000006ff */
[----:B------:R-:W-:-:S04]  /*9620*/  IMAD R20, R14, 0x8, R23 ;  /* 0x000000080e147824 */ /* 0x000fc800078e0217 */
[----:B------:R-:W0:Y:S02]  /*9630*/  SYNCS.PHASECHK.TRANS64.TRYWAIT P0, [R20+URZ+0x20], R7 ;  /* 0x00002007140075a7 */ /* 0x000e24000800017f */
[----:B01----:R-:W-:Y:S05]  /*9640*/  @!P0 BRA `(.L_x_302) ;  /* 0x0000000c00788947 */ /* 0x003fea0003800000 */
.L_x_321:
[----:B0-----:R-:W-:Y:S01]  /*9650*/  PRMT R7, R13, 0x9910, RZ ;  /* 0x000099100d077816 */ /* 0x001fe200000000ff */
[----:B------:R0:W-:Y:S03]  /*9660*/  @!P1 SYNCS.ARRIVE.TRANS64 RZ, [R20+URZ], R15 ;  /* 0x0000000f14ff99a7 */ /* 0x0001e6000800003f */
[----:B------:R-:W-:-:S13]  /*9670*/  ISETP.NE.AND P0, PT, R7, 0x2, PT ;  /* 0x000000020700780c */ /* 0x000fda0003f05270 */
[----:B0-----:R-:W-:Y:S05]  /*9680*/  @P0 BRA `(.L_x_303) ;  /* 0x0000000000040947 */ /* 0x001fea0003800000 */
[----:B------:R-:W-:Y:S01]  /*9690*/  BPT.TRAP 0x1 ;  /* 0x000000040000795c */ /* 0x000fe20000300000 */
.L_x_303:
[----:B------:R-:W-:Y:S01]  /*96a0*/  R2UR UR19, R23 ;  /* 0x00000000171372ca */ /* 0x000fe200000e0000 */
[----:B------:R-:W-:Y:S01]  /*96b0*/  IMAD R23, R14, 0x8000, R23 ;  /* 0x000080000e177824 */ /* 0x000fe200078e0217 */
[----:B------:R-:W-:Y:S01]  /*96c0*/  R2UR UR9, R20 ;  /* 0x00000000140972ca */ /* 0x000fe200000e0000 */
[----:B------:R-:W-:Y:S01]  /*96d0*/  IMAD R7, R14, 0x4000, R11 ;  /* 0x000040000e077824 */ /* 0x000fe200078e020b */
[----:B------:R-:W-:Y:S01]  /*96e0*/  UIADD3 UR6, UP0, UR24, 0xf0, URZ ;  /* 0x000000f018067890 */ /* 0x000fe2000ff1e03f */
[----:B------:R-:W-:Y:S01]  /*96f0*/  VIADD R4, R4, 0xffffffff ;  /* 0xffffffff04047836 */ /* 0x000fe20000000000 */
[----:B------:R-:W-:Y:S01]  /*9700*/  R2UR UR5, R23 ;  /* 0x00000000170572ca */ /* 0x000fe200000e0000 */
[----:B------:R-:W-:Y:S01]  /*9710*/  UIADD3 UR26, UP1, UR24, 0x1f0, URZ ;  /* 0x000001f0181a7890 */ /* 0x000fe2000ff3e03f */
[----:B------:R-:W-:Y:S01]  /*9720*/  R2UR UR8, R7 ;  /* 0x00000000070872ca */ /* 0x000fe200000e0000 */
[----:B------:R-:W-:Y:S01]  /*9730*/  UIADD3.X UR7, URZ, UR25, URZ, UP0, !UPT ;  /* 0x000000193f077290 */ /* 0x000fe200087fe43f */
[----:B------:R-:W-:Y:S01]  /*9740*/  R2UR UR11, R22 ;  /* 0x00000000160b72ca */ /* 0x000fe200000e0000 */
[----:B------:R-:W-:Y:S01]  /*9750*/  VIADD R14, R14, 0x1 ;  /* 0x000000010e0e7836 */ /* 0x000fe20000000000 */
[----:B------:R-:W-:Y:S01]  /*9760*/  R2UR UR10, R24 ;  /* 0x00000000180a72ca */ /* 0x000fe200000e0000 */
[----:B------:R-:W-:Y:S01]  /*9770*/  UIADD3.X UR27, URZ, UR25, URZ, UP1, !UPT ;  /* 0x000000193f1b7290 */ /* 0x000fe20008ffe43f */
[----:B------:R-:W-:Y:S01]  /*9780*/  R2UR UR12, R6 ;  /* 0x00000000060c72ca */ /* 0x000fe200000e0000 */
[----:B------:R-:W-:Y:S01]  /*9790*/  UMOV UR14, 0x0 ;  /* 0x00000000000e7882 */ /* 0x000fe20000000000 */
[----:B------:R-:W-:Y:S01]  /*97a0*/  R2UR UR20, R21 ;  /* 0x00000000151472ca */ /* 0x000fe200000e0000 */
[----:B------:R-:W-:Y:S01]  /*97b0*/  UMOV UR15, 0x10000000 ;  /* 0x10000000000f7882 */ /* 0x000fe20000000000 */
[----:B------:R-:W-:Y:S01]  /*97c0*/  ISETP.GT.AND P1, PT, R4, 0x1, PT ;  /* 0x000000010400780c */ /* 0x000fe20003f24270 */
[----:B------:R-:W-:Y:S01]  /*97d0*/  UIADD3 UR16, UR5, 0x100, URZ ;  /* 0x0000010005107890 */ /* 0x000fe2000fffe03f */
[----:B------:R-:W-:Y:S01]  /*97e0*/  ISETP.NE.AND P0, PT, R14, 0x4, PT ;  /* 0x000000040e00780c */ /* 0x000fe20003f05270 */
[----:B------:R-:W-:Y:S01]  /*97f0*/  UIADD3 UR5, UR19, UR8, URZ ;  /* 0x0000000813057290 */ /* 0x000fe2000fffe03f */
[----:B------:R-:W-:Y:S01]  /*9800*/  VIADD R24, R24, 0x80 ;  /* 0x0000008018187836 */ /* 0x000fe20000000000 */
[----:B------:R-:W-:Y:S01]  /*9810*/  UMOV UR21, 0x30000 ;  /* 0x0003000000157882 */ /* 0x000fe20000000000 */
[----:B------:R-:W-:-:S02]  /*9820*/  SEL R20, RZ, 0x1, P0 ;  /* 0x00000001ff147807 */ /* 0x000fc40000000000 */
[----:B------:R-:W-:Y:S01]  /*9830*/  UMOV UR8, UR16 ;  /* 0x0000001000087c82 */ /* 0x000fe20008000000 */
[----:B------:R-:W-:Y:S01]  /*9840*/  SEL R14, R14, RZ, P0 ;  /* 0x000000ff0e0e7207 */ /* 0x000fe20000000000 */
[----:B------:R0:W-:Y:S01]  /*9850*/  UTMALDG.3D [UR8], [UR6], desc[UR14] ;  /* 0x00000e08060075b4 */ /* 0x0001e20008011000 */
[----:B------:R-:W-:Y:S01]  /*9860*/  LOP3.LUT R5, R5, R20, RZ, 0x3c, !PT ;  /* 0x0000001405057212 */ /* 0x000fe200078e3cff */
[----:B0-----:R-:W-:Y:S01]  /*9870*/  UMOV UR11, UR20 ;  /* 0x00000014000b7c82 */ /* 0x001fe20008000000 */
[----:B------:R-:W-:Y:S02]  /*9880*/  UMOV UR8, UR5 ;  /* 0x0000000500087c82 */ /* 0x000fe40008000000 */
[----:B------:R0:W-:Y:S02]  /*9890*/  UTMALDG.3D.MULTICAST [UR8], [UR26], UR21, desc[UR14] ;  /* 0x00000e081a0073b4 */ /* 0x0001e40008011815 */
[----:B0-----:R-:W-:Y:S05]  /*98a0*/  @P1 BRA `(.L_x_304) ;  /* 0xfffffffc00441947 */ /* 0x001fea000383ffff */
.L_x_301:
[----:B------:R-:W-:Y:S05]  /*98b0*/  BSYNC B1 ;  /* 0x0000000000017941 */ /* 0x000fea0003800000 */
.L_x_300:
[----:B------:R-:W-:Y:S01]  /*98c0*/  LOP3.LUT P1, RZ, R9, 0xff, RZ, 0xc0, !PT ;  /* 0x000000ff09ff7812 */ /* 0x000fe2000782c0ff */
[----:B------:R-:W-:Y:S01]  /*98d0*/  IMAD.IADD R3, R8, 0x1, R3 ;  /* 0x0000000108037824 */ /* 0x000fe200078e0203 */
[----:B------:R-:W-:Y:S01]  /*98e0*/  IADD3 R16, P2, R16, UR22, RZ ;  /* 0x0000001610107c10 */ /* 0x000fe2000ff5e0ff */
[----:B------:R-:W-:Y:S01]  /*98f0*/  ULDC.64 UR6, c[0x0][0x650] ;  /* 0x0001940000067ab9 */ /* 0x000fe20000000a00 */
[----:B------:R-:W-:Y:S01]  /*9900*/  BSSY B1, `(.L_x_305) ;  /* 0x000006d000017945 */ /* 0x000fe20003800000 */
[----:B------:R-:W-:Y:S01]  /*9910*/  IMAD.MOV.U32 R20, RZ, RZ, -0x1 ;  /* 0xffffffffff147424 */ /* 0x000fe200078e00ff */
[----:B------:R-:W-:Y:S01]  /*9920*/  ISETP.GT.U32.AND P0, PT, R3, 0x3, PT ;  /* 0x000000030300780c */ /* 0x000fe20003f04070 */
[----:B------:R-:W-:Y:S01]  /*9930*/  IMAD.MOV.U32 R21, RZ, RZ, -0x1 ;  /* 0xffffffffff157424 */ /* 0x000fe200078e00ff */
[----:B------:R-:W-:Y:S02]  /*9940*/  SHF.R.U32.HI R4, RZ, 0x2, R3 ;  /* 0x00000002ff047819 */ /* 0x000fe40000011603 */
[----:B------:R-:W-:-:S02]  /*9950*/  ISETP.LT.U32.AND P0, PT, R8, 0x4, P0 ;  /* 0x000000040800780c */ /* 0x000fc40000701070 */
[----:B------:R-:W-:Y:S01]  /*9960*/  IADD3.X R17, R17, UR13, RZ, P2, !PT ;  /* 0x0000000d11117c10 */ /* 0x000fe200097fe4ff */
[----:B------:R-:W0:Y:S01]  /*9970*/  @P1 S2R R6, SR_CgaCtaId ;  /* 0x0000000000061919 */ /* 0x000e220000008800 */
[----:B------:R-:W-:Y:S02]  /*9980*/  @P1 MOV R5, 0x400 ;  /* 0x0000040000051802 */ /* 0x000fe40000000f00 */
[----:B------:R-:W-:Y:S02]  /*9990*/  ISETP.GE.U32.AND P2, PT, R16, UR6, PT ;  /* 0x0000000610007c0c */ /* 0x000fe4000bf46070 */
[----:B------:R-:W-:Y:S02]  /*99a0*/  LOP3.LUT R4, R4, 0x1, RZ, 0xc0, !PT ;  /* 0x0000000104047812 */ /* 0x000fe400078ec0ff */
[----:B------:R-:W-:Y:S02]  /*99b0*/  LOP3.LUT R3, R3, 0x3, RZ, 0xc0, !PT ;  /* 0x0000000303037812 */ /* 0x000fe400078ec0ff */
[----:B------:R-:W-:-:S02]  /*99c0*/  PRMT R9, RZ, 0x7610, R9 ;  /* 0x00007610ff097816 */ /* 0x000fc40000000009 */
[----:B0-----:R-:W-:Y:S01]  /*99d0*/  @P1 LEA R5, R6, R5, 0x18 ;  /* 0x0000000506051211 */ /* 0x001fe200078ec0ff */
[----:B------:R-:W-:-:S03]  /*99e0*/  IMAD.MOV.U32 R6, RZ, RZ, -0x1 ;  /* 0xffffffffff067424 */ /* 0x000fc600078e00ff */
[----:B------:R0:W-:Y:S01]  /*99f0*/  @P1 SYNCS.ARRIVE.TRANS64.A1T0 RZ, [R5+URZ+0x58], RZ ;  /* 0x000058ff05ff19a7 */ /* 0x0001e2000810003f */
[----:B------:R-:W-:-:S04]  /*9a00*/  ISETP.NE.U32.AND P1, PT, R4, 0x1, PT ;  /* 0x000000010400780c */ /* 0x000fc80003f25070 */
[----:B------:R-:W-:Y:S02]  /*9a10*/  ISETP.GT.U32.AND P1, PT, R8, 0x3, !P1 ;  /* 0x000000030800780c */ /* 0x000fe40004f24070 */
[----:B0-----:R-:W-:Y:S02]  /*9a20*/  SEL R5, RZ, 0x1, !P0 ;  /* 0x00000001ff057807 */ /* 0x001fe40004000000 */
[----:B------:R-:W-:Y:S02]  /*9a30*/  ISETP.GE.U32.AND.EX P0, PT, R17, UR7, PT, P2 ;  /* 0x0000000711007c0c */ /* 0x000fe4000bf06120 */
[----:B------:R-:W-:-:S04]  /*9a40*/  SEL R4, RZ, 0x1, !P1 ;  /* 0x00000001ff047807 */ /* 0x000fc80004800000 */
[----:B------:R-:W-:Y:S02]  /*9a50*/  LOP3.LUT R0, R4, R0, R5, 0x96, !PT ;  /* 0x0000000004007212 */ /* 0x000fe400078e9605 */
[----:B------:R-:W-:-:S05]  /*9a60*/  PRMT R4, RZ, 0x7610, R4 ;  /* 0x00007610ff047816 */ /* 0x000fca0000000004 */
[----:B------:R-:W-:Y:S05]  /*9a70*/  @P0 BRA `(.L_x_306) ;  /* 0x0000000400540947 */ /* 0x000fea0003800000 */
[----:B------:R-:W0:Y:S01]  /*9a80*/  S2R R15, SR_CTAID.X ;  /* 0x00000000000f7919 */ /* 0x000e220000002500 */
[----:B------:R-:W-:Y:S01]  /*9a90*/  ULDC.64 UR6, c[0x0][0x628] ;  /* 0x00018a0000067ab9 */ /* 0x000fe20000000a00 */
[----:B------:R-:W-:Y:S01]  /*9aa0*/  ULDC UR8, c[0x0][0x630] ;  /* 0x00018c0000087ab9 */ /* 0x000fe20000000800 */
[----:B------:R-:W-:Y:S01]  /*9ab0*/  ISETP.NE.U32.AND P0, PT, RZ, UR6, PT ;  /* 0x00000006ff007c0c */ /* 0x000fe2000bf05070 */
[----:B------:R-:W1:Y:S01]  /*9ac0*/  S2R R20, SR_CTAID.Y ;  /* 0x0000000000147919 */ /* 0x000e620000002600 */
[----:B------:R-:W-:Y:S01]  /*9ad0*/  ULDC UR9, c[0x0][0x150] ;  /* 0x0000540000097ab9 */ /* 0x000fe20000000800 */
[----:B------:R-:W-:Y:S01]  /*9ae0*/  IMAD.MOV.U32 R4, RZ, RZ, R16 ;  /* 0x000000ffff047224 */ /* 0x000fe200078e0010 */
[----:B------:R-:W-:Y:S01]  /*9af0*/  ISETP.NE.AND.EX P0, PT, RZ, UR7, PT, P0 ;  /* 0x00000007ff007c0c */ /* 0x000fe2000bf05300 */
[----:B------:R-:W-:Y:S01]  /*9b00*/  IMAD.MOV.U32 R5, RZ, RZ, R17 ;  /* 0x000000ffff057224 */ /* 0x000fe200078e0011 */
[----:B0-----:R-:W-:-:S11]  /*9b10*/  I2FP.F32.U32 R22, R15 ;  /* 0x0000000f00167245 */ /* 0x001fd60000201000 */
[----:B------:R-:W-:Y:S05]  /*9b20*/  @!P0 BRA `(.L_x_307) ;  /* 0x0000000000288947 */ /* 0x000fea0003800000 */
[----:B------:R-:W-:Y:S02]  /*9b30*/  ULDC UR5, c[0x0][0x634] ;  /* 0x00018d0000057ab9 */ /* 0x000fe40000000800 */
[----:B------:R-:W-:-:S05]  /*9b40*/  IADD3 R5, P0, R16, UR5, RZ ;  /* 0x0000000510057c10 */ /* 0x000fca000ff1e0ff */
[----:B------:R-:W-:-:S04]  /*9b50*/  IMAD.X R21, RZ, RZ, R17, P0 ;  /* 0x000000ffff157224 */ /* 0x000fc800000e0611 */
[----:B------:R-:W-:-:S04]  /*9b60*/  IMAD.WIDE.U32 R6, R21, UR6, RZ ;  /* 0x0000000615067c25 */ /* 0x000fc8000f8e00ff */
[----:B------:R-:W-:-:S04]  /*9b70*/  IMAD.WIDE.U32 R6, P0, R5, UR7, R6 ;  /* 0x0000000705067c25 */ /* 0x000fc8000f800006 */
[----:B------:R-:W-:-:S04]  /*9b80*/  IMAD.WIDE.U32 R4, R5, UR6, RZ ;  /* 0x0000000605047c25 */ /* 0x000fc8000f8e00ff */
[----:B------:R-:W-:Y:S01]  /*9b90*/  IMAD.MOV.U32 R4, RZ, RZ, R7 ;  /* 0x000000ffff047224 */ /* 0x000fe200078e0007 */
[----:B------:R-:W-:Y:S01]  /*9ba0*/  IADD3 RZ, P1, R5, R6, RZ ;  /* 0x0000000605ff7210 */ /* 0x000fe20007f3e0ff */
[----:B------:R-:W-:-:S04]  /*9bb0*/  IMAD.X R5, RZ, RZ, RZ, P0 ;  /* 0x000000ffff057224 */ /* 0x000fc800000e06ff */
[----:B------:R-:W-:-:S08]  /*9bc0*/  IMAD.WIDE.U32.X R4, R21, UR7, R4, P1 ;  /* 0x0000000715047c25 */ /* 0x000fd000088e0404 */
.L_x_307:
[--C-:B------:R-:W-:Y:S01]  /*9bd0*/  SHF.R.U64 R14, R4, UR8, R5.reuse ;  /* 0x00000008040e7c19 */ /* 0x100fe20008001205 */
[----:B------:R-:W-:Y:S01]  /*9be0*/  FMUL R22, R22, UR9 ;  /* 0x0000000916167c20 */ /* 0x000fe20008400000 */
[----:B------:R-:W-:Y:S01]  /*9bf0*/  SHF.R.U32.HI R4, RZ, UR8, R5 ;  /* 0x00000008ff047c19 */ /* 0x000fe20008011605 */
[----:B------:R-:W0:Y:S01]  /*9c00*/  LDC R6, c[0x0][0x144] ;  /* 0x00005100ff067b82 */ /* 0x000e220000000800 */
[----:B------:R-:W-:Y:S01]  /*9c10*/  IADD3 R5, P0, RZ, -R14, RZ ;  /* 0x8000000eff057210 */ /* 0x000fe20007f1e0ff */
[----:B------:R-:W-:Y:S01]  /*9c20*/  ULDC UR5, c[0x0][0x154] ;  /* 0x0000550000057ab9 */ /* 0x000fe20000000800 */
[----:B-1----:R-:W-:Y:S01]  /*9c30*/  I2FP.F32.U32 R7, R20 ;  /* 0x0000001400077245 */ /* 0x002fe20000201000 */
[----:B------:R-:W1:Y:S01]  /*9c40*/  F2I.U32.TRUNC.NTZ R22, R22 ;  /* 0x0000001600167305 */ /* 0x000e62000020f000 */
[----:B------:R-:W-:Y:S01]  /*9c50*/  ULDC.64 UR6, c[0x0][0x620] ;  /* 0x0001880000067ab9 */ /* 0x000fe20000000a00 */
[----:B------:R-:W-:Y:S01]  /*9c60*/  IMAD.X R4, RZ, RZ, ~R4, P0 ;  /* 0x000000ffff047224 */ /* 0x000fe200000e0e04 */
[----:B------:R-:W-:Y:S01]  /*9c70*/  ISETP.NE.AND P2, PT, R2, 0x1, PT ;  /* 0x000000010200780c */ /* 0x000fe20003f45270 */
[----:B------:R-:W-:Y:S01]  /*9c80*/  FMUL R23, R7, UR5 ;  /* 0x0000000507177c20 */ /* 0x000fe20008400000 */
[----:B------:R-:W2:Y:S01]  /*9c90*/  LDC R25, c[0x0][0x148] ;  /* 0x00005200ff197b82 */ /* 0x000ea20000000800 */
[----:B------:R-:W-:Y:S01]  /*9ca0*/  IMAD R4, R4, UR6, RZ ;  /* 0x0000000604047c24 */ /* 0x000fe2000f8e02ff */
[----:B------:R-:W-:-:S03]  /*9cb0*/  ULDC UR5, c[0x0][0x618] ;  /* 0x0001860000057ab9 */ /* 0x000fc60000000800 */
[----:B------:R-:W3:Y:S01]  /*9cc0*/  F2I.U32.TRUNC.NTZ R23, R23 ;  /* 0x0000001700177305 */ /* 0x000ee2000020f000 */
[C---:B------:R-:W-:Y:S02]  /*9cd0*/  IMAD R7, R5.reuse, UR7, R4 ;  /* 0x0000000705077c24 */ /* 0x040fe4000f8e0204 */
[----:B------:R-:W-:Y:S01]  /*9ce0*/  IMAD.WIDE.U32 R4, R5, UR6, R16 ;  /* 0x0000000605047c25 */ /* 0x000fe2000f8e0010 */
[----:B------:R-:W-:Y:S02]  /*9cf0*/  ULDC.64 UR6, c[0x0][0x640] ;  /* 0x0001900000067ab9 */ /* 0x000fe40000000a00 */
[----:B------:R-:W-:Y:S01]  /*9d00*/  ISETP.NE.U32.AND P0, PT, RZ, UR6, PT ;  /* 0x00000006ff007c0c */ /* 0x000fe2000bf05070 */
[----:B------:R-:W-:Y:S02]  /*9d10*/  IMAD.IADD R5, R5, 0x1, R7 ;  /* 0x0000000105057824 */ /* 0x000fe400078e0207 */
[----:B-1----:R-:W-:Y:S01]  /*9d20*/  IMAD.MOV R22, RZ, RZ, -R22 ;  /* 0x000000ffff167224 */ /* 0x002fe200078e0a16 */
[----:B------:R-:W-:-:S02]  /*9d30*/  ISETP.NE.AND.EX P0, PT, RZ, UR7, PT, P0 ;  /* 0x00000007ff007c0c */ /* 0x000fc4000bf05300 */
[----:B------:R-:W-:Y:S01]  /*9d40*/  SHF.R.U64 R21, R4, UR5, R5 ;  /* 0x0000000504157c19 */ /* 0x000fe20008001205 */
[----:B0-----:R-:W-:Y:S01]  /*9d50*/  IMAD R15, R6, R22, R15 ;  /* 0x00000016060f7224 */ /* 0x001fe200078e020f */
[----:B------:R-:W-:Y:S01]  /*9d60*/  SHF.R.U32.HI R4, RZ, UR5, R5 ;  /* 0x00000005ff047c19 */ /* 0x000fe20008011605 */
[----:B------:R-:W-:Y:S01]  /*9d70*/  ULDC UR5, c[0x0][0x608] ;  /* 0x0001820000057ab9 */ /* 0x000fe20000000800 */
[----:B---3--:R-:W-:Y:S02]  /*9d80*/  IMAD.MOV R6, RZ, RZ, -R23 ;  /* 0x000000ffff067224 */ /* 0x008fe400078e0a17 */
[--C-:B------:R-:W-:Y:S02]  /*9d90*/  SHF.R.U64 R22, R21, UR5, R4.reuse ;  /* 0x0000000515167c19 */ /* 0x100fe40008001204 */
[----:B------:R-:W-:Y:S01]  /*9da0*/  SHF.R.U32.HI R5, RZ, UR5, R4 ;  /* 0x00000005ff057c19 */ /* 0x000fe20008011604 */
[----:B------:R-:W-:Y:S01]  /*9db0*/  ULDC UR5, c[0x0][0x658] ;  /* 0x0001960000057ab9 */ /* 0x000fe20000000800 */
[----:B--2---:R-:W-:-:S02]  /*9dc0*/  @P2 IMAD R15, R25, R6, R20 ;  /* 0x00000006190f2224 */ /* 0x004fc400078e0214 */
[--C-:B------:R-:W-:Y:S02]  /*9dd0*/  SHF.R.U64 R20, R22, UR5, R5.reuse ;  /* 0x0000000516147c19 */ /* 0x100fe40008001205 */
[----:B------:R-:W-:-:S03]  /*9de0*/  SHF.R.U32.HI R23, RZ, UR5, R5 ;  /* 0x00000005ff177c19 */ /* 0x000fc60008011605 */
[----:B------:R-:W-:Y:S02]  /*9df0*/  IMAD.MOV.U32 R6, RZ, RZ, R20 ;  /* 0x000000ffff067224 */ /* 0x000fe400078e0014 */
[----:B------:R-:W-:Y:S01]  /*9e00*/  IMAD.MOV.U32 R5, RZ, RZ, R23 ;  /* 0x000000ffff057224 */ /* 0x000fe200078e0017 */
[----:B------:R-:W-:Y:S06]  /*9e10*/  @!P0 BRA `(.L_x_308) ;  /* 0x00000000002c8947 */ /* 0x000fec0003800000 */
        /* <DEDUP_REMOVED lines=9> */
[----:B------:R-:W-:-:S04]  /*9eb0*/  IMAD.WIDE.U32.X R4, R23, UR7, R4, P1 ;  /* 0x0000000717047c25 */ /* 0x000fc800088e0404 */
[----:B------:R-:W-:-:S07]  /*9ec0*/  IMAD.MOV.U32 R6, RZ, RZ, R4 ;  /* 0x000000ffff067224 */ /* 0x000fce00078e0004 */
.L_x_308:
[----:B------:R-:W-:Y:S01]  /*9ed0*/  ULDC UR5, c[0x0][0x648] ;  /* 0x0001920000057ab9 */ /* 0x000fe20000000800 */
[----:B------:R-:W-:Y:S01]  /*9ee0*/  LOP3.LUT R4, R22, UR17, RZ, 0xc0, !PT ;  /* 0x0000001116047c12 */ /* 0x000fe2000f8ec0ff */
[----:B------:R-:W-:Y:S01]  /*9ef0*/  ULDC UR6, c[0x0][0x610] ;  /* 0x0001840000067ab9 */ /* 0x000fe20000000800 */
[----:B------:R-:W-:Y:S01]  /*9f00*/  SHF.R.U64 R5, R6, UR5, R5 ;  /* 0x0000000506057c19 */ /* 0x000fe20008001205 */
[----:B------:R-:W-:Y:S01]  /*9f10*/  ULDC UR5, c[0x0][0x638] ;  /* 0x00018e0000057ab9 */ /* 0x000fe20000000800 */
[----:B------:R-:W-:Y:S01]  /*9f20*/  LOP3.LUT R21, R21, UR4, RZ, 0xc0, !PT ;  /* 0x0000000415157c12 */ /* 0x000fe2000f8ec0ff */
[----:B------:R-:W-:Y:S02]  /*9f30*/  IMAD.MOV.U32 R6, RZ, RZ, R14 ;  /* 0x000000ffff067224 */ /* 0x000fe400078e000e */
[----:B------:R-:W-:Y:S02]  /*9f40*/  IMAD.MOV R7, RZ, RZ, -R5 ;  /* 0x000000ffff077224 */ /* 0x000fe400078e0a05 */
[----:B------:R-:W-:-:S02]  /*9f50*/  IMAD R4, R5, UR18, R4 ;  /* 0x0000001205047c24 */ /* 0x000fc4000f8e0204 */
[----:B------:R-:W-:Y:S01]  /*9f60*/  IMAD R20, R7, UR5, R20 ;  /* 0x0000000507147c24 */ /* 0x000fe2000f8e0214 */
[----:B------:R-:W-:Y:S01]  /*9f70*/  ULDC UR5, c[0x0][0x600] ;  /* 0x0001800000057ab9 */ /* 0x000fe20000000800 */
[----:B------:R-:W-:Y:S02]  /*9f80*/  IMAD R15, R4, UR6, R15 ;  /* 0x00000006040f7c24 */ /* 0x000fe4000f8e020f */
[----:B------:R-:W-:Y:S02]  /*9f90*/  IMAD R20, R20, UR5, R21 ;  /* 0x0000000514147c24 */ /* 0x000fe4000f8e0215 */
[----:B------:R-:W-:-:S03]  /*9fa0*/  IMAD.MOV.U32 R4, RZ, RZ, 0x1 ;  /* 0x00000001ff047424 */ /* 0x000fc600078e00ff */
[----:B------:R-:W-:Y:S02]  /*9fb0*/  SEL R21, R20, R15, !P2 ;  /* 0x0000000f14157207 */ /* 0x000fe40005000000 */
[----:B------:R-:W-:-:S07]  /*9fc0*/  SEL R20, R15, R20, !P2 ;  /* 0x000000140f147207 */ /* 0x000fce0005000000 */
.L_x_306:
[----:B------:R-:W-:Y:S05]  /*9fd0*/  BSYNC B1 ;  /* 0x0000000000017941 */ /* 0x000fea0003800000 */
.L_x_305:
[----:B------:R-:W-:-:S13]  /*9fe0*/  LOP3.LUT P0, RZ, R4, 0xff, RZ, 0xc0, !PT ;  /* 0x000000ff04ff7812 */ /* 0x000fda000780c0ff */
[----:B------:R-:W-:Y:S05]  /*9ff0*/  @P0 BRA `(.L_x_309) ;  /* 0xfffffff4003c0947 */ /* 0x000fea000383ffff */
[----:B------:R-:W-:Y:S05]  /*a000*/  BSYNC B0 ;  /* 0x0000000000007941 */ /* 0x000fea0003800000 */
.L_x_298:
[----:B------:R-:W-:-:S03]  /*a010*/  UMOV UR5, 0xffffffff ;  /* 0xffffffff00057882 */ /* 0x000fc60000000000 */
[----:B------:R-:W-:Y:S05]  /*a020*/  BRA.DIV UR5, `(.L_x_310) ;  /* 0x0000000605147947 */ /* 0x000fea000b800000 */
[----:B------:R-:W-:-:S13]  /*a030*/  ELECT P6, URZ, PT ;  /* 0x00000000003f782f */ /* 0x000fda00038c0000 */
.L_x_324:
[----:B------:R-:W-:Y:S04]  /*a040*/  BSSY B0, `(.L_x_311) ;  /* 0x000002b000007945 */ /* 0x000fe80003800000 */
[----:B------:R-:W-:Y:S05]  /*a050*/  @!P6 BRA `(.L_x_312) ;  /* 0x0000000000a4e947 */ /* 0x000fea0003800000 */
[----:B------:R-:W-:-:S04]  /*a060*/  LOP3.LUT R19, R19, 0x2, RZ, 0xfc, !PT ;  /* 0x0000000213137812 */ /* 0x000fc800078efcff */
[----:B------:R-:W-:-:S13]  /*a070*/  ISETP.NE.AND P0, PT, R19, 0x3, PT ;  /* 0x000000031300780c */ /* 0x000fda0003f05270 */
[----:B------:R-:W-:Y:S05]  /*a080*/  @!P0 BRA `(.L_x_313) ;  /* 0x0000000000048947 */ /* 0x000fea0003800000 */
[----:B------:R-:W-:Y:S01]  /*a090*/  BPT.TRAP 0x1 ;  /* 0x000000040000795c */ /* 0x000fe20000300000 */
.L_x_313:
[----:B------:R-:W0:Y:S01]  /*a0a0*/  S2R R5, SR_CgaCtaId ;  /* 0x0000000000057919 */ /* 0x000e220000008800 */
[----:B------:R-:W-:Y:S02]  /*a0b0*/  MOV R2, 0x400 ;  /* 0x0000040000027802 */ /* 0x000fe40000000f00 */
[----:B------:R-:W-:Y:S02]  /*a0c0*/  SHF.L.U32 R4, R0, 0x1f, RZ ;  /* 0x0000001f00047819 */ /* 0x000fe400000006ff */
[----:B0-----:R-:W-:-:S05]  /*a0d0*/  LEA R2, R5, R2, 0x18 ;  /* 0x0000000205027211 */ /* 0x001fca00078ec0ff */
[----:B------:R-:W-:-:S04]  /*a0e0*/  VIADD R2, R2, 0x20 ;  /* 0x0000002002027836 */ /* 0x000fc80000000000 */
[C---:B------:R-:W-:Y:S02]  /*a0f0*/  IMAD R7, R3.reuse, 0x8, R2 ;  /* 0x0000000803077824 */ /* 0x040fe400078e0202 */
[----:B------:R-:W-:Y:S02]  /*a100*/  VIADD R3, R3, 0x1 ;  /* 0x0000000103037836 */ /* 0x000fe40000000000 */
[----:B------:R-:W0:Y:S03]  /*a110*/  SYNCS.PHASECHK.TRANS64.TRYWAIT P0, [R7+URZ], R4 ;  /* 0x00000004070075a7 */ /* 0x000e26000800017f */
[----:B------:R-:W-:-:S04]  /*a120*/  ISETP.NE.AND P1, PT, R3, 0x4, PT ;  /* 0x000000040300780c */ /* 0x000fc80003f25270 */
[----:B------:R-:W-:Y:S02]  /*a130*/  SEL R5, RZ, 0x1, P1 ;  /* 0x00000001ff057807 */ /* 0x000fe40000800000 */
[----:B------:R-:W-:Y:S02]  /*a140*/  SEL R3, R3, RZ, P1 ;  /* 0x000000ff03037207 */ /* 0x000fe40000800000 */
[----:B------:R-:W-:-:S03]  /*a150*/  LOP3.LUT R6, R0, R5, RZ, 0x3c, !PT ;  /* 0x0000000500067212 */ /* 0x000fc600078e3cff */
[----:B------:R-:W-:Y:S01]  /*a160*/  IMAD R8, R3, 0x8, R2 ;  /* 0x0000000803087824 */ /* 0x000fe200078e0202 */
[----:B------:R-:W-:Y:S01]  /*a170*/  SHF.L.U32 R5, R6, 0x1f, RZ ;  /* 0x0000001f06057819 */ /* 0x000fe200000006ff */
[----:B0-----:R-:W-:Y:S06]  /*a180*/  @!P0 BRA `(.L_x_314) ;  /* 0x0000000000dc8947 */ /* 0x001fec0003800000 */
.L_x_325:
[----:B------:R-:W1:Y:S01]  /*a190*/  SYNCS.PHASECHK.TRANS64.TRYWAIT P0, [R8+URZ], R5 ;  /* 0x00000005080075a7 */ /* 0x000e62000800017f */
[----:B------:R-:W-:-:S05]  /*a1a0*/  VIADD R0, R3, 0x1 ;  /* 0x0000000103007836 */ /* 0x000fca0000000000 */
[----:B------:R-:W-:-:S04]  /*a1b0*/  ISETP.NE.AND P1, PT, R0, 0x4, PT ;  /* 0x000000040000780c */ /* 0x000fc80003f25270 */
[----:B------:R-:W-:Y:S02]  /*a1c0*/  SEL R3, RZ, 0x1, P1 ;  /* 0x00000001ff037807 */ /* 0x000fe40000800000 */
[----:B0-----:R-:W-:Y:S02]  /*a1d0*/  SEL R7, R0, RZ, P1 ;  /* 0x000000ff00077207 */ /* 0x001fe40000800000 */
[----:B------:R-:W-:-:S03]  /*a1e0*/  LOP3.LUT R9, R6, R3, RZ, 0x3c, !PT ;  /* 0x0000000306097212 */ /* 0x000fc600078e3cff */
[----:B------:R-:W-:Y:S01]  /*a1f0*/  IMAD R11, R7, 0x8, R2 ;  /* 0x00000008070b7824 */ /* 0x000fe200078e0202 */
[----:B------:R-:W-:Y:S01]  /*a200*/  SHF.L.U32 R6, R9, 0x1f, RZ ;  /* 0x0000001f09067819 */ /* 0x000fe200000006ff */
[----:B-1----:R-:W-:Y:S06]  /*a210*/  @!P0 BRA `(.L_x_315) ;  /* 0x0000000000cc8947 */ /* 0x002fec0003800000 */
.L_x_326:
[----:B------:R-:W1:Y:S01]  /*a220*/  SYNCS.PHASECHK.TRANS64.TRYWAIT P0, [R11+URZ], R6 ;  /* 0x000000060b0075a7 */ /* 0x000e62000800017f */
[----:B------:R-:W-:-:S05]  /*a230*/  VIADD R0, R7, 0x1 ;  /* 0x0000000107007836 */ /* 0x000fca0000000000 */
[----:B------:R-:W-:-:S04]  /*a240*/  ISETP.NE.AND P1, PT, R0, 0x4, PT ;  /* 0x000000040000780c */ /* 0x000fc80003f25270 */
[----:B------:R-:W-:Y:S02]  /*a250*/  SEL R4, RZ, 0x1, P1 ;  /* 0x00000001ff047807 */ /* 0x000fe40000800000 */
[----:B------:R-:W-:Y:S02]  /*a260*/  SEL R3, R0, RZ, P1 ;  /* 0x000000ff00037207 */ /* 0x000fe40000800000 */
[----:B------:R-:W-:Y:S01]  /*a270*/  LOP3.LUT R0, R9, R4, RZ, 0x3c, !PT ;  /* 0x0000000409007212 */ /* 0x000fe200078e3cff */
[----:B-1----:R-:W-:Y:S06]  /*a280*/  @!P0 BRA `(.L_x_316) ;  /* 0x0000000000c48947 */ /* 0x002fec0003800000 */
.L_x_327:
[----:B------:R-:W-:Y:S01]  /*a290*/  IMAD R3, R3, 0x8, R2 ;  /* 0x0000000803037824 */ /* 0x000fe200078e0202 */
[----:B------:R-:W-:-:S07]  /*a2a0*/  SHF.L.U32 R0, R0, 0x1f, RZ ;  /* 0x0000001f00007819 */ /* 0x000fce00000006ff */
.L_x_317:
[----:B--2---:R2:W3:Y:S02]  /*a2b0*/  SYNCS.PHASECHK.TRANS64.TRYWAIT P0, [R3+URZ], R0 ;  /* 0x00000000030075a7 */ /* 0x0044e4000800017f */
[----:B---3--:R-:W-:Y:S05]  /*a2c0*/  @!P0 NANOSLEEP.SYNCS 0x989680 ;  /* 0x009896800000895d */ /* 0x008fea0003900000 */
[----:B------:R-:W3:Y:S02]  /*a2d0*/  @!P0 SYNCS.PHASECHK.TRANS64 P0, [R3+URZ], R0 ;  /* 0x00000000030085a7 */ /* 0x000ee4000800007f */
[----:B---3--:R-:W-:Y:S05]  /*a2e0*/  @!P0 BRA `(.L_x_317) ;  /* 0xfffffffc00f08947 */ /* 0x008fea000383ffff */
.L_x_312:
[----:B------:R-:W-:Y:S05]  /*a2f0*/  BSYNC B0 ;  /* 0x0000000000007941 */ /* 0x000fea0003800000 */
.L_x_311:
[----:B------:R-:W-:Y:S05]  /*a300*/  EXIT ;  /* 0x000000000000794d */ /* 0x000fea0003800000 */
.L_x_21:
[----:B----4-:R4:W0:Y:S02]  /*a310*/  SYNCS.PHASECHK.TRANS64.TRYWAIT P1, [R3+URZ], R0 ;  /* 0x00000000030075a7 */ /* 0x010824000802017f */
[----:B0-----:R-:W-:Y:S05]  /*a320*/  @!P1 NANOSLEEP.SYNCS 0x989680 ;  /* 0x009896800000995d */ /* 0x001fea0003900000 */
[----:B------:R-:W0:Y:S02]  /*a330*/  @!P1 SYNCS.PHASECHK.TRANS64 P1, [R3+URZ], R0 ;  /* 0x00000000030095a7 */ /* 0x000e24000802007f */
[----:B0-----:R-:W-:Y:S05]  /*a340*/  @!P1 BRA `(.L_x_21) ;  /* 0xfffffffc00f09947 */ /* 0x001fea000383ffff */
[----:B------:R-:W-:Y:S05]  /*a350*/  BRA `(.L_x_20) ;  /* 0xffffff7000747947 */ /* 0x000fea000383ffff */
.L_x_26:
[----:B-1----:R1:W3:Y:S02]  /*a360*/  SYNCS.PHASECHK.TRANS64.TRYWAIT P1, [R5+URZ], R4 ;  /* 0x00000004050075a7 */ /* 0x0022e4000802017f */
[----:B---3--:R-:W-:Y:S05]  /*a370*/  @!P1 NANOSLEEP.SYNCS 0x989680 ;  /* 0x009896800000995d */ /* 0x008fea0003900000 */
[----:B------:R-:W3:Y:S02]  /*a380*/  @!P1 SYNCS.PHASECHK.TRANS64 P1, [R5+URZ], R4 ;  /* 0x00000004050095a7 */ /* 0x000ee4000802007f */
[----:B---3--:R-:W-:Y:S05]  /*a390*/  @!P1 BRA `(.L_x_26) ;  /* 0xfffffffc00f09947 */ /* 0x008fea000383ffff */
[----:B------:R-:W-:Y:S05]  /*a3a0*/  BRA `(.L_x_25) ;  /* 0xffffff7400b07947 */ /* 0x000fea000383ffff */
.L_x_299:
[----:B------:R-:W-:Y:S01]  /*a3b0*/  BSSY B1, `(.L_x_318) ;  /* 0x0000006000017945 */ /* 0x000fe20003800000 */
[----:B------:R-:W-:-:S07]  /*a3c0*/  IMAD.MOV.U32 R15, RZ, RZ, -0x1 ;  /* 0xffffffffff0f7424 */ /* 0x000fce00078e00ff */
[----:B------:R-:W-:Y:S05]  /*a3d0*/  WARPSYNC.COLLECTIVE R15, `(.L_x_319) ;  /* 0x000000000f0c7348 */ /* 0x000fea0003c00000 */
[----:B------:R-:W-:Y:S02]  /*a3e0*/  ELECT P6, UR62, PT ;  /* 0x00000000003e782f */ /* 0x000fe400038c0000 */
[----:B------:R-:W-:Y:S01]  /*a3f0*/  MOV R14, UR62 ;  /* 0x0000003e000e7c02 */ /* 0x000fe20008000f00 */
[----:B------:R-:W-:Y:S10]  /*a400*/  ENDCOLLECTIVE ;  /* 0x000000000000791b */ /* 0x000ff40003800000 */
.L_x_319:
[----:B------:R-:W-:Y:S05]  /*a410*/  BSYNC B1 ;  /* 0x0000000000017941 */ /* 0x000fea0003800000 */
.L_x_318:
[----:B------:R-:W-:Y:S05]  /*a420*/  BRA `(.L_x_320) ;  /* 0xfffffff0003c7947 */ /* 0x000fea000383ffff */
.L_x_302:
[----:B0-----:R0:W1:Y:S02]  /*a430*/  SYNCS.PHASECHK.TRANS64.TRYWAIT P0, [R20+URZ+0x20], R7 ;  /* 0x00002007140075a7 */ /* 0x001064000800017f */
[----:B-1----:R-:W-:Y:S05]  /*a440*/  @!P0 NANOSLEEP.SYNCS 0x989680 ;  /* 0x009896800000895d */ /* 0x002fea0003900000 */
[----:B------:R-:W1:Y:S02]  /*a450*/  @!P0 SYNCS.PHASECHK.TRANS64 P0, [R20+URZ+0x20], R7 ;  /* 0x00002007140085a7 */ /* 0x000e64000800007f */
[----:B-1----:R-:W-:Y:S05]  /*a460*/  @!P0 BRA `(.L_x_302) ;  /* 0xfffffffc00f08947 */ /* 0x002fea000383ffff */
[----:B------:R-:W-:Y:S05]  /*a470*/  BRA `(.L_x_321) ;  /* 0xfffffff000747947 */ /* 0x000fea000383ffff */
.L_x_310:
[----:B------:R-:W-:Y:S01]  /*a480*/  BSSY B0, `(.L_x_322) ;  /* 0x0000006000007945 */ /* 0x000fe20003800000 */
[----:B------:R-:W-:-:S07]  /*a490*/  IMAD.MOV.U32 R15, RZ, RZ, -0x1 ;  /* 0xffffffffff0f7424 */ /* 0x000fce00078e00ff */
[----:B------:R-:W-:Y:S05]  /*a4a0*/  WARPSYNC.COLLECTIVE R15, `(.L_x_323) ;  /* 0x000000000f0c7348 */ /* 0x000fea0003c00000 */
[----:B------:R-:W-:Y:S02]  /*a4b0*/  ELECT P6, UR62, PT ;  /* 0x00000000003e782f */ /* 0x000fe400038c0000 */
[----:B------:R-:W-:Y:S01]  /*a4c0*/  MOV R14, UR62 ;  /* 0x0000003e000e7c02 */ /* 0x000fe20008000f00 */
[----:B------:R-:W-:Y:S10]  /*a4d0*/  ENDCOLLECTIVE ;  /* 0x000000000000791b */ /* 0x000ff40003800000 */
.L_x_323:
[----:B------:R-:W-:Y:S05]  /*a4e0*/  BSYNC B0 ;  /* 0x0000000000007941 */ /* 0x000fea0003800000 */
.L_x_322:
[----:B------:R-:W-:Y:S05]  /*a4f0*/  BRA `(.L_x_324) ;  /* 0xfffffff800d07947 */ /* 0x000fea000383ffff */
.L_x_314:
[----:B0-----:R0:W1:Y:S02]  /*a500*/  SYNCS.PHASECHK.TRANS64.TRYWAIT P0, [R7+URZ], R4 ;  /* 0x00000004070075a7 */ /* 0x001064000800017f */
[----:B-1----:R-:W-:Y:S05]  /*a510*/  @!P0 NANOSLEEP.SYNCS 0x989680 ;  /* 0x009896800000895d */ /* 0x002fea0003900000 */
[----:B------:R-:W1:Y:S02]  /*a520*/  @!P0 SYNCS.PHASECHK.TRANS64 P0, [R7+URZ], R4 ;  /* 0x00000004070085a7 */ /* 0x000e64000800007f */
[----:B-1----:R-:W-:Y:S05]  /*a530*/  @!P0 BRA `(.L_x_314) ;  /* 0xfffffffc00f08947 */ /* 0x002fea000383ffff */
[----:B------:R-:W-:Y:S05]  /*a540*/  BRA `(.L_x_325) ;  /* 0xfffffffc00107947 */ /* 0x000fea000383ffff */
.L_x_315:
[----:B0-----:R0:W1:Y:S02]  /*a550*/  SYNCS.PHASECHK.TRANS64.TRYWAIT P0, [R8+URZ], R5 ;  /* 0x00000005080075a7 */ /* 0x001064000800017f */
[----:B-1----:R-:W-:Y:S05]  /*a560*/  @!P0 NANOSLEEP.SYNCS 0x989680 ;  /* 0x009896800000895d */ /* 0x002fea0003900000 */
[----:B------:R-:W1:Y:S02]  /*a570*/  @!P0 SYNCS.PHASECHK.TRANS64 P0, [R8+URZ], R5 ;  /* 0x00000005080085a7 */ /* 0x000e64000800007f */
[----:B-1----:R-:W-:Y:S05]  /*a580*/  @!P0 BRA `(.L_x_315) ;  /* 0xfffffffc00f08947 */ /* 0x002fea000383ffff */
[----:B------:R-:W-:Y:S05]  /*a590*/  BRA `(.L_x_326) ;  /* 0xfffffffc00207947 */ /* 0x000fea000383ffff */
.L_x_316:
[----:B-1----:R1:W2:Y:S02]  /*a5a0*/  SYNCS.PHASECHK.TRANS64.TRYWAIT P0, [R11+URZ], R6 ;  /* 0x000000060b0075a7 */ /* 0x0022a4000800017f */
[----:B--2---:R-:W-:Y:S05]  /*a5b0*/  @!P0 NANOSLEEP.SYNCS 0x989680 ;  /* 0x009896800000895d */ /* 0x004fea0003900000 */
[----:B------:R-:W2:Y:S02]  /*a5c0*/  @!P0 SYNCS.PHASECHK.TRANS64 P0, [R11+URZ], R6 ;  /* 0x000000060b0085a7 */ /* 0x000ea4000800007f */
[----:B--2---:R-:W-:Y:S05]  /*a5d0*/  @!P0 BRA `(.L_x_316) ;  /* 0xfffffffc00f08947 */ /* 0x004fea000383ffff */
[----:B------:R-:W-:Y:S05]  /*a5e0*/  BRA `(.L_x_327) ;  /* 0xfffffffc00287947 */ /* 0x000fea000383ffff */
.L_x_328:
[----:B------:R-:W-:-:S00]  /*a5f0*/  BRA `(.L_x_328) ;  /* 0xfffffffc00fc7947 */ /* 0x000fc0000383ffff */
[----:B------:R-:W-:-:S00]  /*a600*/  NOP ;  /* 0x0000000000007918 */ /* 0x000fc00000000000 */
[----:B------:R-:W-:-:S00]  /*a610*/  NOP ;  /* 0x0000000000007918 */ /* 0x000fc00000000000 */
[----:B------:R-:W-:-:S00]  /*a620*/  NOP ;  /* 0x0000000000007918 */ /* 0x000fc00000000000 */
[----:B------:R-:W-:-:S00]  /*a630*/  NOP ;  /* 0x0000000000007918 */ /* 0x000fc00000000000 */
[----:B------:R-:W-:-:S00]  /*a640*/  NOP ;  /* 0x0000000000007918 */ /* 0x000fc00000000000 */
[----:B------:R-:W-:-:S00]  /*a650*/  NOP ;  /* 0x0000000000007918 */ /* 0x000fc00000000000 */
[----:B------:R-:W-:-:S00]  /*a660*/  NOP ;  /* 0x0000000000007918 */ /* 0x000fc00000000000 */
[----:B------:R-:W-:-:S00]  /*a670*/  NOP ;  /* 0x0000000000007918 */ /* 0x000fc00000000000 */
.L_x_329:


//--------------------- .nv.global.init           --------------------------
	.section	.nv.global.init,"aw",@progbits
.nv.global.init:
	.type		$str$22,@object
	.size		$str$22,($str$23 - $str$22)
$str$22:
        /*0000*/ 	.byte	0x6b, 0x5f, 0x74, 0x69, 0x6c, 0x65, 0x5f, 0x63, 0x6f, 0x75, 0x6e, 0x74, 0x20, 0x3e, 0x3d, 0x20
        /*0010*/ 	.byte	0x31, 0x00
	.type		$str$23,@object
	.size		$str$23,(__unnamed_1 - $str$23)
$str$23:
        /*0012*/ 	.byte	0x2f, 0x74, 0x6d, 0x70, 0x2f, 0x63, 0x75, 0x74, 0x6c, 0x61, 0x73, 0x73, 0x5f, 0x73, 0x77, 0x65
        /*0022*/ 	.byte	0x65, 0x70, 0x5f, 0x73, 0x72, 0x63, 0x2f, 0x69, 0x6e, 0x63, 0x6c, 0x75, 0x64, 0x65, 0x2f, 0x63
        /*0032*/ 	.byte	0x75, 0x74, 0x6c, 0x61, 0x73, 0x73, 0x2f, 0x67, 0x65, 0x6d, 0x6d, 0x2f, 0x63, 0x6f, 0x6c, 0x6c
        /*0042*/ 	.byte	0x65, 0x63, 0x74, 0x69, 0x76, 0x65, 0x2f, 0x73, 0x6d, 0x39, 0x30, 0x5f, 0x6d, 0x6d, 0x61, 0x5f
        /*0052*/ 	.byte	0x74, 0x6d, 0x61, 0x5f, 0x67, 0x6d, 0x6d, 0x61, 0x5f, 0x73, 0x73, 0x5f, 0x77, 0x61, 0x72, 0x70
        /*0062*/ 	.byte	0x73, 0x70, 0x65, 0x63, 0x69, 0x61, 0x6c, 0x69, 0x7a, 0x65, 0x64, 0x2e, 0x68, 0x70, 0x70, 0x00
	.type		__unnamed_1,@object
	.size		__unnamed_1,(.L_0 - __unnamed_1)
__unnamed_1:
        /*0072*/ 	.byte	0x76, 0x6f, 0x69, 0x64, 0x20, 0x63, 0x75, 0x74, 0x6c, 0x61, 0x73, 0x73, 0x3a, 0x3a, 0x67, 0x65
        /* <DEDUP_REMOVED lines=173> */
.L_0:


//--------------------- .nv.shared._ZN7cutlass13device_kernelINS_4gemm6kernel13GemmUniversalIN4cute5tupleIJiiiiEEENS1_10collective13CollectiveMmaINS1_34MainloopSm90TmaGmmaWarpSpecializedILi4ENS5_IJNS4_1CILi2EEENSA_ILi1EEESC_EEENS1_35KernelTmaWarpSpecializedCooperativeEEENS5_IJNSA_ILi256EEENSA_ILi128EEESH_EEEaNS5_IJlSC_lEEEaSJ_NS4_8TiledMMAINS4_8MMA_AtomIJNS4_4SM904GMMA27MMA_64x128x32_S32S8S8_SS_TNEEEENS4_6LayoutISD_NS5_IJSC_NSA_ILi0EEESR_EEEEENS5_IJNS4_10UnderscoreESU_SU_EEEEENS4_13SM90_TMA_LOADENS4_14ComposedLayoutINS4_7SwizzleILi3ELi4ELi3EEENS4_18smem_ptr_flag_bitsILi8EEENSQ_INS5_IJNSA_ILi8EEESH_EEENS5_IJSH_SC_EEEEEEEvNS4_8identityENS4_23SM90_TMA_LOAD_MULTICASTES17_vS18_EENS_8epilogue10collective6detail29Sm90TmaWarpSpecializedAdapterINS1C_15DefaultEpilogueIaSJ_SJ_NS1B_6thread17LinearCombinationIaLi1EiiLNS1G_9ScaleType4KindE0ELNS_15FloatRoundStyleE2EaEENS1_15EpilogueDefaultEEEEEvvEEEEvNT_6ParamsE --------------------------
	.section	.nv.shared._ZN7cutlass13device_kernelINS_4gemm6kernel13GemmUniversalIN4cute5tupleIJiiiiEEENS1_10collective13CollectiveMmaINS1_34MainloopSm90TmaGmmaWarpSpecializedILi4ENS5_IJNS4_1CILi2EEENSA_ILi1EEESC_EEENS1_35KernelTmaWarpSpecializedCooperativeEEENS5_IJNSA_ILi256EEENSA_ILi128EEESH_EEEaNS5_IJlSC_lEEEaSJ_NS4_8TiledMMAINS4_8MMA_AtomIJNS4_4SM904GMMA27MMA_64x128x32_S32S8S8_SS_TNEEEENS4_6LayoutISD_NS5_IJSC_NSA_ILi0EEESR_EEEEENS5_IJNS4_10UnderscoreESU_SU_EEEEENS4_13SM90_TMA_LOADENS4_14ComposedLayoutINS4_7SwizzleILi3ELi4ELi3EEENS4_18smem_ptr_flag_bitsILi8EEENSQ_INS5_IJNSA_ILi8EEESH_EEENS5_IJSH_SC_EEEEEEEvNS4_8identityENS4_23SM90_TMA_LOAD_MULTICASTES17_vS18_EENS_8epilogue10collective6detail29Sm90TmaWarpSpecializedAdapterINS1C_15DefaultEpilogueIaSJ_SJ_NS1B_6thread17LinearCombinationIaLi1EiiLNS1G_9ScaleType4KindE0ELNS_15FloatRoundStyleE2EaEENS1_15EpilogueDefaultEEEEEvvEEEEvNT_6ParamsE,"aw",@nobits
	.sectionflags	@""
	.align	16
	.zero		1024


//--------------------- .nv.shared.reserved.0     --------------------------
	.section	.nv.shared.reserved.0,"aw",@nobits
	.weak		__nv_reservedSMEM_offset_0_alias
	.size		__nv_reservedSMEM_offset_0_alias, 0, 0
	.other		__nv_reservedSMEM_offset_0_alias,@"STO_CUDA_RESERVED_SHARED STV_DEFAULT"
__nv_reservedSMEM_offset_0_alias:
	.zero		0


//--------------------- .nv.global                --------------------------
	.section	.nv.global,"aw",@nobits
.nv.global:
	.type		_ZN39_INTERNAL_dce96240_4_k_cu_e5714d6d_45684cute1_E,@object
	.size		_ZN39_INTERNAL_dce96240_4_k_cu_e5714d6d_45684cute1_E,(_ZN39_INTERNAL_dce96240_4_k_cu_e5714d6d_45684cuda3std3__45__cpo6cbeginE - _ZN39_INTERNAL_dce96240_4_k_cu_e5714d6d_45684cute1_E)
_ZN39_INTERNAL_dce96240_4_k_cu_e5714d6d_45684cute1_E:
	.zero		1
	.type		_ZN39_INTERNAL_dce96240_4_k_cu_e5714d6d_45684cuda3std3__45__cpo6cbeginE,@object
	.size		_ZN39_INTERNAL_dce96240_4_k_cu_e5714d6d_45684cuda3std3__45__cpo6cbeginE,(_ZN39_INTERNAL_dce96240_4_k_cu_e5714d6d_45684cuda3std3__48in_placeE - _ZN39_INTERNAL_dce96240_4_k_cu_e5714d6d_45684cuda3std3__45__cpo6cbeginE)
_ZN39_INTERNAL_dce96240_4_k_cu_e5714d6d_45684cuda3std3__45__cpo6cbeginE:
	.zero		1
	.type		_ZN39_INTERNAL_dce96240_4_k_cu_e5714d6d_45684cuda3std3__48in_placeE,@object
	.size		_ZN39_INTERNAL_dce96240_4_k_cu_e5714d6d_45684cuda3std3__48in_placeE,(_ZN39_INTERNAL_dce96240_4_k_cu_e5714d6d_45684cuda3std6ranges3__45__cpo9iter_moveE - _ZN39_INTERNAL_dce96240_4_k_cu_e5714d6d_45684cuda3std3__48in_placeE)
_ZN39_INTERNAL_dce96240_4_k_cu_e5714d6d_45684cuda3std3__48in_placeE:
	.zero		1
	.type		_ZN39_INTERNAL_dce96240_4_k_cu_e5714d6d_45684cuda3std6ranges3__45__cpo9iter_moveE,@object
	.size		_ZN39_INTERNAL_dce96240_4_k_cu_e5714d6d_45684cuda3std6ranges3__45__cpo9iter_moveE,(_ZN39_INTERNAL_dce96240_4_k_cu_e5714d6d_45684cuda3std3__45__cpo5beginE - _ZN39_INTERNAL_dce96240_4_k_cu_e5714d6d_45684cuda3std6ranges3__45__cpo9iter_moveE)
_ZN39_INTERNAL_dce96240_4_k_cu_e5714d6d_45684cuda3std6ranges3__45__cpo9iter_moveE:
	.zero		1
	.type		_ZN39_INTERNAL_dce96240_4_k_cu_e5714d6d_45684cuda3std3__45__cpo5beginE,@object
	.size		_ZN39_INTERNAL_dce96240_4_k_cu_e5714d6d_45684cuda3std3__45__cpo5beginE,(_ZN39_INTERNAL_dce96240_4_k_cu_e5714d6d_45684cuda3std3__441_GLOBAL__N__dce96240_4_k_cu_e5714d6d_45686ignoreE - _ZN39_INTERNAL_dce96240_4_k_cu_e5714d6d_45684cuda3std3__45__cpo5beginE)
_ZN39_INTERNAL_dce96240_4_k_cu_e5714d6d_45684cuda3std3__45__cpo5beginE:
	.zero		1
	.type		_ZN39_INTERNAL_dce96240_4_k_cu_e5714d6d_45684cuda3std3__441_GLOBAL__N__dce96240_4_k_cu_e5714d6d_45686ignoreE,@object
	.size		_ZN39_INTERNAL_dce96240_4_k_cu_e5714d6d_45684cuda3std3__441_GLOBAL__N__dce96240_4_k_cu_e5714d6d_45686ignoreE,(_ZN39_INTERNAL_dce96240_4_k_cu_e5714d6d_45684cute7productE - _ZN39_INTERNAL_dce96240_4_k_cu_e5714d6d_45684cuda3std3__441_GLOBAL__N__dce96240_4_k_cu_e5714d6d_45686ignoreE)
_ZN39_INTERNAL_dce96240_4_k_cu_e5714d6d_45684cuda3std3__441_GLOBAL__N__dce96240_4_k_cu_e5714d6d_45686ignoreE:
	.zero		1
	.type		_ZN39_INTERNAL_dce96240_4_k_cu_e5714d6d_45684cute7productE,@object
	.size		_ZN39_INTERNAL_dce96240_4_k_cu_e5714d6d_45684cute7productE,(_ZN39_INTERNAL_dce96240_4_k_cu_e5714d6d_45684cuda3std3__45__cpo3endE - _ZN39_INTERNAL_dce96240_4_k_cu_e5714d6d_45684cute7productE)
_ZN39_INTERNAL_dce96240_4_k_cu_e5714d6d_45684cute7productE:
	.zero		1
	.type		_ZN39_INTERNAL_dce96240_4_k_cu_e5714d6d_45684cuda3std3__45__cpo3endE,@object
	.size		_ZN39_INTERNAL_dce96240_4_k_cu_e5714d6d_45684cuda3std3__45__cpo3endE,(_ZN39_INTERNAL_dce96240_4_k_cu_e5714d6d_45684cuda3std3__419piecewise_constructE - _ZN39_INTERNAL_dce96240_4_k_cu_e5714d6d_45684cuda3std3__45__cpo3endE)
_ZN39_INTERNAL_dce96240_4_k_cu_e5714d6d_45684cuda3std3__45__cpo3endE:
	.zero		1
	.type		_ZN39_INTERNAL_dce96240_4_k_cu_e5714d6d_45684cuda3std3__419piecewise_constructE,@object
	.size		_ZN39_INTERNAL_dce96240_4_k_cu_e5714d6d_45684cuda3std3__419piecewise_constructE,(_ZN39_INTERNAL_dce96240_4_k_cu_e5714d6d_45684cuda3std3__45__cpo4cendE - _ZN39_INTERNAL_dce96240_4_k_cu_e5714d6d_45684cuda3std3__419piecewise_constructE)
_ZN39_INTERNAL_dce96240_4_k_cu_e5714d6d_45684cuda3std3__419piecewise_constructE:
	.zero		1
	.type		_ZN39_INTERNAL_dce96240_4_k_cu_e5714d6d_45684cuda3std3__45__cpo4cendE,@object
	.size		_ZN39_INTERNAL_dce96240_4_k_cu_e5714d6d_45684cuda3std3__45__cpo4cendE,(_ZN39_INTERNAL_dce96240_4_k_cu_e5714d6d_45684cuda3std6ranges3__45__cpo4swapE - _ZN39_INTERNAL_dce96240_4_k_cu_e5714d6d_45684cuda3std3__45__cpo4cendE)
_ZN39_INTERNAL_dce96240_4_k_cu_e5714d6d_45684cuda3std3__45__cpo4cendE:
	.zero		1
	.type		_ZN39_INTERNAL_dce96240_4_k_cu_e5714d6d_45684cuda3std6ranges3__45__cpo4swapE,@object
	.size		_ZN39_INTERNAL_dce96240_4_k_cu_e5714d6d_45684cuda3std6ranges3__45__cpo4swapE,(.L_8 - _ZN39_INTERNAL_dce96240_4_k_cu_e5714d6d_45684cuda3std6ranges3__45__cpo4swapE)
_ZN39_INTERNAL_dce96240_4_k_cu_e5714d6d_45684cuda3std6ranges3__45__cpo4swapE:
	.zero		1
.L_8:


//--------------------- .nv.constant0._ZN7cutlass13device_kernelINS_4gemm6kernel13GemmUniversalIN4cute5tupleIJiiiiEEENS1_10collective13CollectiveMmaINS1_34MainloopSm90TmaGmmaWarpSpecializedILi4ENS5_IJNS4_1CILi2EEENSA_ILi1EEESC_EEENS1_35KernelTmaWarpSpecializedCooperativeEEENS5_IJNSA_ILi256EEENSA_ILi128EEESH_EEEaNS5_IJlSC_lEEEaSJ_NS4_8TiledMMAINS4_8MMA_AtomIJNS4_4SM904GMMA27MMA_64x128x32_S32S8S8_SS_TNEEEENS4_6LayoutISD_NS5_IJSC_NSA_ILi0EEESR_EEEEENS5_IJNS4_10UnderscoreESU_SU_EEEEENS4_13SM90_TMA_LOADENS4_14ComposedLayoutINS4_7SwizzleILi3ELi4ELi3EEENS4_18smem_ptr_flag_bitsILi8EEENSQ_INS5_IJNSA_ILi8EEESH_EEENS5_IJSH_SC_EEEEEEEvNS4_8identityENS4_23SM90_TMA_LOAD_MULTICASTES17_vS18_EENS_8epilogue10collective6detail29Sm90TmaWarpSpecializedAdapterINS1C_15DefaultEpilogueIaSJ_SJ_NS1B_6thread17LinearCombinationIaLi1EiiLNS1G_9ScaleType4KindE0ELNS_15FloatRoundStyleE2EaEENS1_15EpilogueDefaultEEEEEvvEEEEvNT_6ParamsE --------------------------
	.section	.nv.constant0._ZN7cutlass13device_kernelINS_4gemm6kernel13GemmUniversalIN4cute5tupleIJiiiiEEENS1_10collective13CollectiveMmaINS1_34MainloopSm90TmaGmmaWarpSpecializedILi4ENS5_IJNS4_1CILi2EEENSA_ILi1EEESC_EEENS1_35KernelTmaWarpSpecializedCooperativeEEENS5_IJNSA_ILi256EEENSA_ILi128EEESH_EEEaNS5_IJlSC_lEEEaSJ_NS4_8TiledMMAINS4_8MMA_AtomIJNS4_4SM904GMMA27MMA_64x128x32_S32S8S8_SS_TNEEEENS4_6LayoutISD_NS5_IJSC_NSA_ILi0EEESR_EEEEENS5_IJNS4_10UnderscoreESU_SU_EEEEENS4_13SM90_TMA_LOADENS4_14ComposedLayoutINS4_7SwizzleILi3ELi4ELi3EEENS4_18smem_ptr_flag_bitsILi8EEENSQ_INS5_IJNSA_ILi8EEESH_EEENS5_IJSH_SC_EEEEEEEvNS4_8identityENS4_23SM90_TMA_LOAD_MULTICASTES17_vS18_EENS_8epilogue10collective6detail29Sm90TmaWarpSpecializedAdapterINS1C_15DefaultEpilogueIaSJ_SJ_NS1B_6thread17LinearCombinationIaLi1EiiLNS1G_9ScaleType4KindE0ELNS_15FloatRoundStyleE2EaEENS1_15EpilogueDefaultEEEEEvvEEEEvNT_6ParamsE,"a",@progbits
	.sectionflags	@""
	.align	4
.nv.constant0._ZN7cutlass13device_kernelINS_4gemm6kernel13GemmUniversalIN4cute5tupleIJiiiiEEENS1_10collective13CollectiveMmaINS1_34MainloopSm90TmaGmmaWarpSpecializedILi4ENS5_IJNS4_1CILi2EEENSA_ILi1EEESC_EEENS1_35KernelTmaWarpSpecializedCooperativeEEENS5_IJNSA_ILi256EEENSA_ILi128EEESH_EEEaNS5_IJlSC_lEEEaSJ_NS4_8TiledMMAINS4_8MMA_AtomIJNS4_4SM904GMMA27MMA_64x128x32_S32S8S8_SS_TNEEEENS4_6LayoutISD_NS5_IJSC_NSA_ILi0EEESR_EEEEENS5_IJNS4_10UnderscoreESU_SU_EEEEENS4_13SM90_TMA_LOADENS4_14ComposedLayoutINS4_7SwizzleILi3ELi4ELi3EEENS4_18smem_ptr_flag_bitsILi8EEENSQ_INS5_IJNSA_ILi8EEESH_EEENS5_IJSH_SC_EEEEEEEvNS4_8identityENS4_23SM90_TMA_LOAD_MULTICASTES17_vS18_EENS_8epilogue10collective6detail29Sm90TmaWarpSpecializedAdapterINS1C_15DefaultEpilogueIaSJ_SJ_NS1B_6thread17LinearCombinationIaLi1EiiLNS1G_9ScaleType4KindE0ELNS_15FloatRoundStyleE2EaEENS1_15EpilogueDefaultEEEEEvvEEEEvNT_6ParamsE:
	.zero		1664


//--------------------- SYMBOLS --------------------------

	.type		.nv.reservedSmem.offset0,@object
	.size		.nv.reservedSmem.offset0,0x4
	.type		__assertfail,@function
